//
// Generated by NVIDIA NVVM Compiler
//
// Compiler Build ID: CL-36424714
// Cuda compilation tools, release 13.0, V13.0.88
// Based on NVVM 20.0.0
//

.version 9.0
.target sm_100
.address_size 64

	// .globl	_Z16generate_csr_gpuPiS_S_iiiij
.global .align 4 .b8 precalc_xorwow_matrix[102400];
.global .align 4 .b8 precalc_xorwow_offset_matrix[102400];
.global .align 4 .b8 mrg32k3aM1[2304];
.global .align 4 .b8 mrg32k3aM2[2304];
.global .align 4 .b8 mrg32k3aM1SubSeq[2016];
.global .align 4 .b8 mrg32k3aM2SubSeq[2016];
.global .align 4 .b8 mrg32k3aM1Seq[2304];
.global .align 4 .b8 mrg32k3aM2Seq[2304];
.const .align 8 .b8 __cr_lgamma_table[72];

.visible .entry _Z16generate_csr_gpuPiS_S_iiiij(
	.param .u64 .ptr .align 1 _Z16generate_csr_gpuPiS_S_iiiij_param_0,
	.param .u64 .ptr .align 1 _Z16generate_csr_gpuPiS_S_iiiij_param_1,
	.param .u64 .ptr .align 1 _Z16generate_csr_gpuPiS_S_iiiij_param_2,
	.param .u32 _Z16generate_csr_gpuPiS_S_iiiij_param_3,
	.param .u32 _Z16generate_csr_gpuPiS_S_iiiij_param_4,
	.param .u32 _Z16generate_csr_gpuPiS_S_iiiij_param_5,
	.param .u32 _Z16generate_csr_gpuPiS_S_iiiij_param_6,
	.param .u32 _Z16generate_csr_gpuPiS_S_iiiij_param_7
)
{
	.local .align 8 .b8 	__local_depot0[48];
	.reg .b64 	%SP;
	.reg .b64 	%SPL;
	.reg .pred 	%p<68>;
	.reg .b32 	%r<1261>;
	.reg .b64 	%rd<38>;

	mov.u64 	%SPL, __local_depot0;
	ld.param.u64 	%rd15, [_Z16generate_csr_gpuPiS_S_iiiij_param_0];
	ld.param.u32 	%r571, [_Z16generate_csr_gpuPiS_S_iiiij_param_3];
	ld.param.u32 	%r572, [_Z16generate_csr_gpuPiS_S_iiiij_param_4];
	ld.param.u32 	%r573, [_Z16generate_csr_gpuPiS_S_iiiij_param_5];
	ld.param.u32 	%r574, [_Z16generate_csr_gpuPiS_S_iiiij_param_6];
	ld.param.u32 	%r575, [_Z16generate_csr_gpuPiS_S_iiiij_param_7];
	cvta.to.global.u64 	%rd1, %rd15;
	mov.u32 	%r576, %ctaid.x;
	mov.u32 	%r577, %ntid.x;
	mov.u32 	%r578, %tid.x;
	mad.lo.s32 	%r1, %r576, %r577, %r578;
	setp.ge.s32 	%p1, %r1, %r571;
	@%p1 bra 	$L__BB0_121;
	add.u64 	%rd2, %SPL, 0;
	mul.lo.s32 	%r2, %r574, %r1;
	cvt.s64.s32 	%rd37, %r1;
	mul.wide.s32 	%rd17, %r1, 4;
	add.s64 	%rd18, %rd1, %rd17;
	st.global.u32 	[%rd18], %r2;
	add.s32 	%r581, %r575, %r1;
	xor.b32  	%r582, %r581, -1429050551;
	mul.lo.s32 	%r583, %r582, 1099087573;
	add.s32 	%r1255, %r583, -638133224;
	add.s32 	%r978, %r583, 123456789;
	st.local.v2.u32 	[%rd2], {%r1255, %r978};
	xor.b32  	%r977, %r583, 362436069;
	mov.b32 	%r976, -123459836;
	st.local.v2.u32 	[%rd2+8], {%r977, %r976};
	add.s32 	%r974, %r583, 5783321;
	mov.b32 	%r975, -589760388;
	st.local.v2.u32 	[%rd2+16], {%r975, %r974};
	setp.eq.s32 	%p2, %r1, 0;
	@%p2 bra 	$L__BB0_116;
	mov.b32 	%r961, 0;
	mov.b32 	%r976, -123459836;
	mov.b32 	%r975, -589760388;
$L__BB0_3:
	mov.u64 	%rd4, %rd37;
	and.b64  	%rd5, %rd4, 3;
	setp.eq.s64 	%p3, %rd5, 0;
	@%p3 bra 	$L__BB0_115;
	mul.wide.u32 	%rd19, %r961, 3200;
	mov.u64 	%rd20, precalc_xorwow_matrix;
	add.s64 	%rd6, %rd20, %rd19;
	mov.b32 	%r974, 0;
	mov.u32 	%r975, %r974;
	mov.u32 	%r976, %r974;
	mov.u32 	%r977, %r974;
	mov.u32 	%r978, %r974;
	mov.u32 	%r967, %r974;
$L__BB0_5:
	mul.wide.u32 	%rd21, %r967, 4;
	add.s64 	%rd22, %rd2, %rd21;
	ld.local.u32 	%r19, [%rd22+4];
	shl.b32 	%r20, %r967, 5;
	mov.b32 	%r973, 0;
$L__BB0_6:
	.pragma "nounroll";
	shr.u32 	%r589, %r19, %r973;
	and.b32  	%r590, %r589, 1;
	setp.eq.b32 	%p4, %r590, 1;
	not.pred 	%p5, %p4;
	add.s32 	%r591, %r20, %r973;
	mul.lo.s32 	%r592, %r591, 5;
	mul.wide.u32 	%rd23, %r592, 4;
	add.s64 	%rd7, %rd6, %rd23;
	@%p5 bra 	$L__BB0_8;
	ld.global.u32 	%r593, [%rd7];
	xor.b32  	%r978, %r978, %r593;
	ld.global.u32 	%r594, [%rd7+4];
	xor.b32  	%r977, %r977, %r594;
	ld.global.u32 	%r595, [%rd7+8];
	xor.b32  	%r976, %r976, %r595;
	ld.global.u32 	%r596, [%rd7+12];
	xor.b32  	%r975, %r975, %r596;
	ld.global.u32 	%r597, [%rd7+16];
	xor.b32  	%r974, %r974, %r597;
$L__BB0_8:
	and.b32  	%r599, %r589, 2;
	setp.eq.s32 	%p6, %r599, 0;
	@%p6 bra 	$L__BB0_10;
	ld.global.u32 	%r600, [%rd7+20];
	xor.b32  	%r978, %r978, %r600;
	ld.global.u32 	%r601, [%rd7+24];
	xor.b32  	%r977, %r977, %r601;
	ld.global.u32 	%r602, [%rd7+28];
	xor.b32  	%r976, %r976, %r602;
	ld.global.u32 	%r603, [%rd7+32];
	xor.b32  	%r975, %r975, %r603;
	ld.global.u32 	%r604, [%rd7+36];
	xor.b32  	%r974, %r974, %r604;
$L__BB0_10:
	and.b32  	%r606, %r589, 4;
	setp.eq.s32 	%p7, %r606, 0;
	@%p7 bra 	$L__BB0_12;
	ld.global.u32 	%r607, [%rd7+40];
	xor.b32  	%r978, %r978, %r607;
	ld.global.u32 	%r608, [%rd7+44];
	xor.b32  	%r977, %r977, %r608;
	ld.global.u32 	%r609, [%rd7+48];
	xor.b32  	%r976, %r976, %r609;
	ld.global.u32 	%r610, [%rd7+52];
	xor.b32  	%r975, %r975, %r610;
	ld.global.u32 	%r611, [%rd7+56];
	xor.b32  	%r974, %r974, %r611;
$L__BB0_12:
	and.b32  	%r613, %r589, 8;
	setp.eq.s32 	%p8, %r613, 0;
	@%p8 bra 	$L__BB0_14;
	ld.global.u32 	%r614, [%rd7+60];
	xor.b32  	%r978, %r978, %r614;
	ld.global.u32 	%r615, [%rd7+64];
	xor.b32  	%r977, %r977, %r615;
	ld.global.u32 	%r616, [%rd7+68];
	xor.b32  	%r976, %r976, %r616;
	ld.global.u32 	%r617, [%rd7+72];
	xor.b32  	%r975, %r975, %r617;
	ld.global.u32 	%r618, [%rd7+76];
	xor.b32  	%r974, %r974, %r618;
$L__BB0_14:
	and.b32  	%r620, %r589, 16;
	setp.eq.s32 	%p9, %r620, 0;
	@%p9 bra 	$L__BB0_16;
	ld.global.u32 	%r621, [%rd7+80];
	xor.b32  	%r978, %r978, %r621;
	ld.global.u32 	%r622, [%rd7+84];
	xor.b32  	%r977, %r977, %r622;
	ld.global.u32 	%r623, [%rd7+88];
	xor.b32  	%r976, %r976, %r623;
	ld.global.u32 	%r624, [%rd7+92];
	xor.b32  	%r975, %r975, %r624;
	ld.global.u32 	%r625, [%rd7+96];
	xor.b32  	%r974, %r974, %r625;
$L__BB0_16:
	and.b32  	%r627, %r589, 32;
	setp.eq.s32 	%p10, %r627, 0;
	@%p10 bra 	$L__BB0_18;
	ld.global.u32 	%r628, [%rd7+100];
	xor.b32  	%r978, %r978, %r628;
	ld.global.u32 	%r629, [%rd7+104];
	xor.b32  	%r977, %r977, %r629;
	ld.global.u32 	%r630, [%rd7+108];
	xor.b32  	%r976, %r976, %r630;
	ld.global.u32 	%r631, [%rd7+112];
	xor.b32  	%r975, %r975, %r631;
	ld.global.u32 	%r632, [%rd7+116];
	xor.b32  	%r974, %r974, %r632;
$L__BB0_18:
	and.b32  	%r634, %r589, 64;
	setp.eq.s32 	%p11, %r634, 0;
	@%p11 bra 	$L__BB0_20;
	ld.global.u32 	%r635, [%rd7+120];
	xor.b32  	%r978, %r978, %r635;
	ld.global.u32 	%r636, [%rd7+124];
	xor.b32  	%r977, %r977, %r636;
	ld.global.u32 	%r637, [%rd7+128];
	xor.b32  	%r976, %r976, %r637;
	ld.global.u32 	%r638, [%rd7+132];
	xor.b32  	%r975, %r975, %r638;
	ld.global.u32 	%r639, [%rd7+136];
	xor.b32  	%r974, %r974, %r639;
$L__BB0_20:
	and.b32  	%r641, %r589, 128;
	setp.eq.s32 	%p12, %r641, 0;
	@%p12 bra 	$L__BB0_22;
	ld.global.u32 	%r642, [%rd7+140];
	xor.b32  	%r978, %r978, %r642;
	ld.global.u32 	%r643, [%rd7+144];
	xor.b32  	%r977, %r977, %r643;
	ld.global.u32 	%r644, [%rd7+148];
	xor.b32  	%r976, %r976, %r644;
	ld.global.u32 	%r645, [%rd7+152];
	xor.b32  	%r975, %r975, %r645;
	ld.global.u32 	%r646, [%rd7+156];
	xor.b32  	%r974, %r974, %r646;
$L__BB0_22:
	and.b32  	%r648, %r589, 256;
	setp.eq.s32 	%p13, %r648, 0;
	@%p13 bra 	$L__BB0_24;
	ld.global.u32 	%r649, [%rd7+160];
	xor.b32  	%r978, %r978, %r649;
	ld.global.u32 	%r650, [%rd7+164];
	xor.b32  	%r977, %r977, %r650;
	ld.global.u32 	%r651, [%rd7+168];
	xor.b32  	%r976, %r976, %r651;
	ld.global.u32 	%r652, [%rd7+172];
	xor.b32  	%r975, %r975, %r652;
	ld.global.u32 	%r653, [%rd7+176];
	xor.b32  	%r974, %r974, %r653;
$L__BB0_24:
	and.b32  	%r655, %r589, 512;
	setp.eq.s32 	%p14, %r655, 0;
	@%p14 bra 	$L__BB0_26;
	ld.global.u32 	%r656, [%rd7+180];
	xor.b32  	%r978, %r978, %r656;
	ld.global.u32 	%r657, [%rd7+184];
	xor.b32  	%r977, %r977, %r657;
	ld.global.u32 	%r658, [%rd7+188];
	xor.b32  	%r976, %r976, %r658;
	ld.global.u32 	%r659, [%rd7+192];
	xor.b32  	%r975, %r975, %r659;
	ld.global.u32 	%r660, [%rd7+196];
	xor.b32  	%r974, %r974, %r660;
$L__BB0_26:
	and.b32  	%r662, %r589, 1024;
	setp.eq.s32 	%p15, %r662, 0;
	@%p15 bra 	$L__BB0_28;
	ld.global.u32 	%r663, [%rd7+200];
	xor.b32  	%r978, %r978, %r663;
	ld.global.u32 	%r664, [%rd7+204];
	xor.b32  	%r977, %r977, %r664;
	ld.global.u32 	%r665, [%rd7+208];
	xor.b32  	%r976, %r976, %r665;
	ld.global.u32 	%r666, [%rd7+212];
	xor.b32  	%r975, %r975, %r666;
	ld.global.u32 	%r667, [%rd7+216];
	xor.b32  	%r974, %r974, %r667;
$L__BB0_28:
	and.b32  	%r669, %r589, 2048;
	setp.eq.s32 	%p16, %r669, 0;
	@%p16 bra 	$L__BB0_30;
	ld.global.u32 	%r670, [%rd7+220];
	xor.b32  	%r978, %r978, %r670;
	ld.global.u32 	%r671, [%rd7+224];
	xor.b32  	%r977, %r977, %r671;
	ld.global.u32 	%r672, [%rd7+228];
	xor.b32  	%r976, %r976, %r672;
	ld.global.u32 	%r673, [%rd7+232];
	xor.b32  	%r975, %r975, %r673;
	ld.global.u32 	%r674, [%rd7+236];
	xor.b32  	%r974, %r974, %r674;
$L__BB0_30:
	and.b32  	%r676, %r589, 4096;
	setp.eq.s32 	%p17, %r676, 0;
	@%p17 bra 	$L__BB0_32;
	ld.global.u32 	%r677, [%rd7+240];
	xor.b32  	%r978, %r978, %r677;
	ld.global.u32 	%r678, [%rd7+244];
	xor.b32  	%r977, %r977, %r678;
	ld.global.u32 	%r679, [%rd7+248];
	xor.b32  	%r976, %r976, %r679;
	ld.global.u32 	%r680, [%rd7+252];
	xor.b32  	%r975, %r975, %r680;
	ld.global.u32 	%r681, [%rd7+256];
	xor.b32  	%r974, %r974, %r681;
$L__BB0_32:
	and.b32  	%r683, %r589, 8192;
	setp.eq.s32 	%p18, %r683, 0;
	@%p18 bra 	$L__BB0_34;
	ld.global.u32 	%r684, [%rd7+260];
	xor.b32  	%r978, %r978, %r684;
	ld.global.u32 	%r685, [%rd7+264];
	xor.b32  	%r977, %r977, %r685;
	ld.global.u32 	%r686, [%rd7+268];
	xor.b32  	%r976, %r976, %r686;
	ld.global.u32 	%r687, [%rd7+272];
	xor.b32  	%r975, %r975, %r687;
	ld.global.u32 	%r688, [%rd7+276];
	xor.b32  	%r974, %r974, %r688;
$L__BB0_34:
	and.b32  	%r690, %r589, 16384;
	setp.eq.s32 	%p19, %r690, 0;
	@%p19 bra 	$L__BB0_36;
	ld.global.u32 	%r691, [%rd7+280];
	xor.b32  	%r978, %r978, %r691;
	ld.global.u32 	%r692, [%rd7+284];
	xor.b32  	%r977, %r977, %r692;
	ld.global.u32 	%r693, [%rd7+288];
	xor.b32  	%r976, %r976, %r693;
	ld.global.u32 	%r694, [%rd7+292];
	xor.b32  	%r975, %r975, %r694;
	ld.global.u32 	%r695, [%rd7+296];
	xor.b32  	%r974, %r974, %r695;
$L__BB0_36:
	and.b32  	%r697, %r589, 32768;
	setp.eq.s32 	%p20, %r697, 0;
	@%p20 bra 	$L__BB0_38;
	ld.global.u32 	%r698, [%rd7+300];
	xor.b32  	%r978, %r978, %r698;
	ld.global.u32 	%r699, [%rd7+304];
	xor.b32  	%r977, %r977, %r699;
	ld.global.u32 	%r700, [%rd7+308];
	xor.b32  	%r976, %r976, %r700;
	ld.global.u32 	%r701, [%rd7+312];
	xor.b32  	%r975, %r975, %r701;
	ld.global.u32 	%r702, [%rd7+316];
	xor.b32  	%r974, %r974, %r702;
$L__BB0_38:
	add.s32 	%r973, %r973, 16;
	setp.ne.s32 	%p21, %r973, 32;
	@%p21 bra 	$L__BB0_6;
	mad.lo.s32 	%r703, %r967, -31, %r20;
	add.s32 	%r967, %r703, 1;
	setp.ne.s32 	%p22, %r967, 5;
	@%p22 bra 	$L__BB0_5;
	st.local.u32 	[%rd2+4], %r978;
	st.local.v2.u32 	[%rd2+8], {%r977, %r976};
	st.local.v2.u32 	[%rd2+16], {%r975, %r974};
	setp.eq.s64 	%p23, %rd5, 1;
	@%p23 bra 	$L__BB0_115;
	mov.b32 	%r974, 0;
	mov.u32 	%r975, %r974;
	mov.u32 	%r976, %r974;
	mov.u32 	%r977, %r974;
	mov.u32 	%r978, %r974;
	mov.u32 	%r1059, %r974;
$L__BB0_42:
	mul.wide.u32 	%rd24, %r1059, 4;
	add.s64 	%rd25, %rd2, %rd24;
	ld.local.u32 	%r195, [%rd25+4];
	shl.b32 	%r196, %r1059, 5;
	mov.b32 	%r1065, 0;
$L__BB0_43:
	.pragma "nounroll";
	shr.u32 	%r706, %r195, %r1065;
	and.b32  	%r707, %r706, 1;
	setp.eq.b32 	%p24, %r707, 1;
	not.pred 	%p25, %p24;
	add.s32 	%r708, %r196, %r1065;
	mul.lo.s32 	%r709, %r708, 5;
	mul.wide.u32 	%rd26, %r709, 4;
	add.s64 	%rd8, %rd6, %rd26;
	@%p25 bra 	$L__BB0_45;
	ld.global.u32 	%r710, [%rd8];
	xor.b32  	%r978, %r978, %r710;
	ld.global.u32 	%r711, [%rd8+4];
	xor.b32  	%r977, %r977, %r711;
	ld.global.u32 	%r712, [%rd8+8];
	xor.b32  	%r976, %r976, %r712;
	ld.global.u32 	%r713, [%rd8+12];
	xor.b32  	%r975, %r975, %r713;
	ld.global.u32 	%r714, [%rd8+16];
	xor.b32  	%r974, %r974, %r714;
$L__BB0_45:
	and.b32  	%r716, %r706, 2;
	setp.eq.s32 	%p26, %r716, 0;
	@%p26 bra 	$L__BB0_47;
	ld.global.u32 	%r717, [%rd8+20];
	xor.b32  	%r978, %r978, %r717;
	ld.global.u32 	%r718, [%rd8+24];
	xor.b32  	%r977, %r977, %r718;
	ld.global.u32 	%r719, [%rd8+28];
	xor.b32  	%r976, %r976, %r719;
	ld.global.u32 	%r720, [%rd8+32];
	xor.b32  	%r975, %r975, %r720;
	ld.global.u32 	%r721, [%rd8+36];
	xor.b32  	%r974, %r974, %r721;
$L__BB0_47:
	and.b32  	%r723, %r706, 4;
	setp.eq.s32 	%p27, %r723, 0;
	@%p27 bra 	$L__BB0_49;
	ld.global.u32 	%r724, [%rd8+40];
	xor.b32  	%r978, %r978, %r724;
	ld.global.u32 	%r725, [%rd8+44];
	xor.b32  	%r977, %r977, %r725;
	ld.global.u32 	%r726, [%rd8+48];
	xor.b32  	%r976, %r976, %r726;
	ld.global.u32 	%r727, [%rd8+52];
	xor.b32  	%r975, %r975, %r727;
	ld.global.u32 	%r728, [%rd8+56];
	xor.b32  	%r974, %r974, %r728;
$L__BB0_49:
	and.b32  	%r730, %r706, 8;
	setp.eq.s32 	%p28, %r730, 0;
	@%p28 bra 	$L__BB0_51;
	ld.global.u32 	%r731, [%rd8+60];
	xor.b32  	%r978, %r978, %r731;
	ld.global.u32 	%r732, [%rd8+64];
	xor.b32  	%r977, %r977, %r732;
	ld.global.u32 	%r733, [%rd8+68];
	xor.b32  	%r976, %r976, %r733;
	ld.global.u32 	%r734, [%rd8+72];
	xor.b32  	%r975, %r975, %r734;
	ld.global.u32 	%r735, [%rd8+76];
	xor.b32  	%r974, %r974, %r735;
$L__BB0_51:
	and.b32  	%r737, %r706, 16;
	setp.eq.s32 	%p29, %r737, 0;
	@%p29 bra 	$L__BB0_53;
	ld.global.u32 	%r738, [%rd8+80];
	xor.b32  	%r978, %r978, %r738;
	ld.global.u32 	%r739, [%rd8+84];
	xor.b32  	%r977, %r977, %r739;
	ld.global.u32 	%r740, [%rd8+88];
	xor.b32  	%r976, %r976, %r740;
	ld.global.u32 	%r741, [%rd8+92];
	xor.b32  	%r975, %r975, %r741;
	ld.global.u32 	%r742, [%rd8+96];
	xor.b32  	%r974, %r974, %r742;
$L__BB0_53:
	and.b32  	%r744, %r706, 32;
	setp.eq.s32 	%p30, %r744, 0;
	@%p30 bra 	$L__BB0_55;
	ld.global.u32 	%r745, [%rd8+100];
	xor.b32  	%r978, %r978, %r745;
	ld.global.u32 	%r746, [%rd8+104];
	xor.b32  	%r977, %r977, %r746;
	ld.global.u32 	%r747, [%rd8+108];
	xor.b32  	%r976, %r976, %r747;
	ld.global.u32 	%r748, [%rd8+112];
	xor.b32  	%r975, %r975, %r748;
	ld.global.u32 	%r749, [%rd8+116];
	xor.b32  	%r974, %r974, %r749;
$L__BB0_55:
	and.b32  	%r751, %r706, 64;
	setp.eq.s32 	%p31, %r751, 0;
	@%p31 bra 	$L__BB0_57;
	ld.global.u32 	%r752, [%rd8+120];
	xor.b32  	%r978, %r978, %r752;
	ld.global.u32 	%r753, [%rd8+124];
	xor.b32  	%r977, %r977, %r753;
	ld.global.u32 	%r754, [%rd8+128];
	xor.b32  	%r976, %r976, %r754;
	ld.global.u32 	%r755, [%rd8+132];
	xor.b32  	%r975, %r975, %r755;
	ld.global.u32 	%r756, [%rd8+136];
	xor.b32  	%r974, %r974, %r756;
$L__BB0_57:
	and.b32  	%r758, %r706, 128;
	setp.eq.s32 	%p32, %r758, 0;
	@%p32 bra 	$L__BB0_59;
	ld.global.u32 	%r759, [%rd8+140];
	xor.b32  	%r978, %r978, %r759;
	ld.global.u32 	%r760, [%rd8+144];
	xor.b32  	%r977, %r977, %r760;
	ld.global.u32 	%r761, [%rd8+148];
	xor.b32  	%r976, %r976, %r761;
	ld.global.u32 	%r762, [%rd8+152];
	xor.b32  	%r975, %r975, %r762;
	ld.global.u32 	%r763, [%rd8+156];
	xor.b32  	%r974, %r974, %r763;
$L__BB0_59:
	and.b32  	%r765, %r706, 256;
	setp.eq.s32 	%p33, %r765, 0;
	@%p33 bra 	$L__BB0_61;
	ld.global.u32 	%r766, [%rd8+160];
	xor.b32  	%r978, %r978, %r766;
	ld.global.u32 	%r767, [%rd8+164];
	xor.b32  	%r977, %r977, %r767;
	ld.global.u32 	%r768, [%rd8+168];
	xor.b32  	%r976, %r976, %r768;
	ld.global.u32 	%r769, [%rd8+172];
	xor.b32  	%r975, %r975, %r769;
	ld.global.u32 	%r770, [%rd8+176];
	xor.b32  	%r974, %r974, %r770;
$L__BB0_61:
	and.b32  	%r772, %r706, 512;
	setp.eq.s32 	%p34, %r772, 0;
	@%p34 bra 	$L__BB0_63;
	ld.global.u32 	%r773, [%rd8+180];
	xor.b32  	%r978, %r978, %r773;
	ld.global.u32 	%r774, [%rd8+184];
	xor.b32  	%r977, %r977, %r774;
	ld.global.u32 	%r775, [%rd8+188];
	xor.b32  	%r976, %r976, %r775;
	ld.global.u32 	%r776, [%rd8+192];
	xor.b32  	%r975, %r975, %r776;
	ld.global.u32 	%r777, [%rd8+196];
	xor.b32  	%r974, %r974, %r777;
$L__BB0_63:
	and.b32  	%r779, %r706, 1024;
	setp.eq.s32 	%p35, %r779, 0;
	@%p35 bra 	$L__BB0_65;
	ld.global.u32 	%r780, [%rd8+200];
	xor.b32  	%r978, %r978, %r780;
	ld.global.u32 	%r781, [%rd8+204];
	xor.b32  	%r977, %r977, %r781;
	ld.global.u32 	%r782, [%rd8+208];
	xor.b32  	%r976, %r976, %r782;
	ld.global.u32 	%r783, [%rd8+212];
	xor.b32  	%r975, %r975, %r783;
	ld.global.u32 	%r784, [%rd8+216];
	xor.b32  	%r974, %r974, %r784;
$L__BB0_65:
	and.b32  	%r786, %r706, 2048;
	setp.eq.s32 	%p36, %r786, 0;
	@%p36 bra 	$L__BB0_67;
	ld.global.u32 	%r787, [%rd8+220];
	xor.b32  	%r978, %r978, %r787;
	ld.global.u32 	%r788, [%rd8+224];
	xor.b32  	%r977, %r977, %r788;
	ld.global.u32 	%r789, [%rd8+228];
	xor.b32  	%r976, %r976, %r789;
	ld.global.u32 	%r790, [%rd8+232];
	xor.b32  	%r975, %r975, %r790;
	ld.global.u32 	%r791, [%rd8+236];
	xor.b32  	%r974, %r974, %r791;
$L__BB0_67:
	and.b32  	%r793, %r706, 4096;
	setp.eq.s32 	%p37, %r793, 0;
	@%p37 bra 	$L__BB0_69;
	ld.global.u32 	%r794, [%rd8+240];
	xor.b32  	%r978, %r978, %r794;
	ld.global.u32 	%r795, [%rd8+244];
	xor.b32  	%r977, %r977, %r795;
	ld.global.u32 	%r796, [%rd8+248];
	xor.b32  	%r976, %r976, %r796;
	ld.global.u32 	%r797, [%rd8+252];
	xor.b32  	%r975, %r975, %r797;
	ld.global.u32 	%r798, [%rd8+256];
	xor.b32  	%r974, %r974, %r798;
$L__BB0_69:
	and.b32  	%r800, %r706, 8192;
	setp.eq.s32 	%p38, %r800, 0;
	@%p38 bra 	$L__BB0_71;
	ld.global.u32 	%r801, [%rd8+260];
	xor.b32  	%r978, %r978, %r801;
	ld.global.u32 	%r802, [%rd8+264];
	xor.b32  	%r977, %r977, %r802;
	ld.global.u32 	%r803, [%rd8+268];
	xor.b32  	%r976, %r976, %r803;
	ld.global.u32 	%r804, [%rd8+272];
	xor.b32  	%r975, %r975, %r804;
	ld.global.u32 	%r805, [%rd8+276];
	xor.b32  	%r974, %r974, %r805;
$L__BB0_71:
	and.b32  	%r807, %r706, 16384;
	setp.eq.s32 	%p39, %r807, 0;
	@%p39 bra 	$L__BB0_73;
	ld.global.u32 	%r808, [%rd8+280];
	xor.b32  	%r978, %r978, %r808;
	ld.global.u32 	%r809, [%rd8+284];
	xor.b32  	%r977, %r977, %r809;
	ld.global.u32 	%r810, [%rd8+288];
	xor.b32  	%r976, %r976, %r810;
	ld.global.u32 	%r811, [%rd8+292];
	xor.b32  	%r975, %r975, %r811;
	ld.global.u32 	%r812, [%rd8+296];
	xor.b32  	%r974, %r974, %r812;
$L__BB0_73:
	and.b32  	%r814, %r706, 32768;
	setp.eq.s32 	%p40, %r814, 0;
	@%p40 bra 	$L__BB0_75;
	ld.global.u32 	%r815, [%rd8+300];
	xor.b32  	%r978, %r978, %r815;
	ld.global.u32 	%r816, [%rd8+304];
	xor.b32  	%r977, %r977, %r816;
	ld.global.u32 	%r817, [%rd8+308];
	xor.b32  	%r976, %r976, %r817;
	ld.global.u32 	%r818, [%rd8+312];
	xor.b32  	%r975, %r975, %r818;
	ld.global.u32 	%r819, [%rd8+316];
	xor.b32  	%r974, %r974, %r819;
$L__BB0_75:
	add.s32 	%r1065, %r1065, 16;
	setp.ne.s32 	%p41, %r1065, 32;
	@%p41 bra 	$L__BB0_43;
	mad.lo.s32 	%r820, %r1059, -31, %r196;
	add.s32 	%r1059, %r820, 1;
	setp.ne.s32 	%p42, %r1059, 5;
	@%p42 bra 	$L__BB0_42;
	st.local.u32 	[%rd2+4], %r978;
	st.local.v2.u32 	[%rd2+8], {%r977, %r976};
	st.local.v2.u32 	[%rd2+16], {%r975, %r974};
	setp.ne.s64 	%p43, %rd5, 3;
	@%p43 bra 	$L__BB0_115;
	mov.b32 	%r974, 0;
	mov.u32 	%r975, %r974;
	mov.u32 	%r976, %r974;
	mov.u32 	%r977, %r974;
	mov.u32 	%r978, %r974;
	mov.u32 	%r1151, %r974;
$L__BB0_79:
	mul.wide.u32 	%rd27, %r1151, 4;
	add.s64 	%rd28, %rd2, %rd27;
	ld.local.u32 	%r371, [%rd28+4];
	shl.b32 	%r372, %r1151, 5;
	mov.b32 	%r1157, 0;
$L__BB0_80:
	.pragma "nounroll";
	shr.u32 	%r823, %r371, %r1157;
	and.b32  	%r824, %r823, 1;
	setp.eq.b32 	%p44, %r824, 1;
	not.pred 	%p45, %p44;
	add.s32 	%r825, %r372, %r1157;
	mul.lo.s32 	%r826, %r825, 5;
	mul.wide.u32 	%rd29, %r826, 4;
	add.s64 	%rd9, %rd6, %rd29;
	@%p45 bra 	$L__BB0_82;
	ld.global.u32 	%r827, [%rd9];
	xor.b32  	%r978, %r978, %r827;
	ld.global.u32 	%r828, [%rd9+4];
	xor.b32  	%r977, %r977, %r828;
	ld.global.u32 	%r829, [%rd9+8];
	xor.b32  	%r976, %r976, %r829;
	ld.global.u32 	%r830, [%rd9+12];
	xor.b32  	%r975, %r975, %r830;
	ld.global.u32 	%r831, [%rd9+16];
	xor.b32  	%r974, %r974, %r831;
$L__BB0_82:
	and.b32  	%r833, %r823, 2;
	setp.eq.s32 	%p46, %r833, 0;
	@%p46 bra 	$L__BB0_84;
	ld.global.u32 	%r834, [%rd9+20];
	xor.b32  	%r978, %r978, %r834;
	ld.global.u32 	%r835, [%rd9+24];
	xor.b32  	%r977, %r977, %r835;
	ld.global.u32 	%r836, [%rd9+28];
	xor.b32  	%r976, %r976, %r836;
	ld.global.u32 	%r837, [%rd9+32];
	xor.b32  	%r975, %r975, %r837;
	ld.global.u32 	%r838, [%rd9+36];
	xor.b32  	%r974, %r974, %r838;
$L__BB0_84:
	and.b32  	%r840, %r823, 4;
	setp.eq.s32 	%p47, %r840, 0;
	@%p47 bra 	$L__BB0_86;
	ld.global.u32 	%r841, [%rd9+40];
	xor.b32  	%r978, %r978, %r841;
	ld.global.u32 	%r842, [%rd9+44];
	xor.b32  	%r977, %r977, %r842;
	ld.global.u32 	%r843, [%rd9+48];
	xor.b32  	%r976, %r976, %r843;
	ld.global.u32 	%r844, [%rd9+52];
	xor.b32  	%r975, %r975, %r844;
	ld.global.u32 	%r845, [%rd9+56];
	xor.b32  	%r974, %r974, %r845;
$L__BB0_86:
	and.b32  	%r847, %r823, 8;
	setp.eq.s32 	%p48, %r847, 0;
	@%p48 bra 	$L__BB0_88;
	ld.global.u32 	%r848, [%rd9+60];
	xor.b32  	%r978, %r978, %r848;
	ld.global.u32 	%r849, [%rd9+64];
	xor.b32  	%r977, %r977, %r849;
	ld.global.u32 	%r850, [%rd9+68];
	xor.b32  	%r976, %r976, %r850;
	ld.global.u32 	%r851, [%rd9+72];
	xor.b32  	%r975, %r975, %r851;
	ld.global.u32 	%r852, [%rd9+76];
	xor.b32  	%r974, %r974, %r852;
$L__BB0_88:
	and.b32  	%r854, %r823, 16;
	setp.eq.s32 	%p49, %r854, 0;
	@%p49 bra 	$L__BB0_90;
	ld.global.u32 	%r855, [%rd9+80];
	xor.b32  	%r978, %r978, %r855;
	ld.global.u32 	%r856, [%rd9+84];
	xor.b32  	%r977, %r977, %r856;
	ld.global.u32 	%r857, [%rd9+88];
	xor.b32  	%r976, %r976, %r857;
	ld.global.u32 	%r858, [%rd9+92];
	xor.b32  	%r975, %r975, %r858;
	ld.global.u32 	%r859, [%rd9+96];
	xor.b32  	%r974, %r974, %r859;
$L__BB0_90:
	and.b32  	%r861, %r823, 32;
	setp.eq.s32 	%p50, %r861, 0;
	@%p50 bra 	$L__BB0_92;
	ld.global.u32 	%r862, [%rd9+100];
	xor.b32  	%r978, %r978, %r862;
	ld.global.u32 	%r863, [%rd9+104];
	xor.b32  	%r977, %r977, %r863;
	ld.global.u32 	%r864, [%rd9+108];
	xor.b32  	%r976, %r976, %r864;
	ld.global.u32 	%r865, [%rd9+112];
	xor.b32  	%r975, %r975, %r865;
	ld.global.u32 	%r866, [%rd9+116];
	xor.b32  	%r974, %r974, %r866;
$L__BB0_92:
	and.b32  	%r868, %r823, 64;
	setp.eq.s32 	%p51, %r868, 0;
	@%p51 bra 	$L__BB0_94;
	ld.global.u32 	%r869, [%rd9+120];
	xor.b32  	%r978, %r978, %r869;
	ld.global.u32 	%r870, [%rd9+124];
	xor.b32  	%r977, %r977, %r870;
	ld.global.u32 	%r871, [%rd9+128];
	xor.b32  	%r976, %r976, %r871;
	ld.global.u32 	%r872, [%rd9+132];
	xor.b32  	%r975, %r975, %r872;
	ld.global.u32 	%r873, [%rd9+136];
	xor.b32  	%r974, %r974, %r873;
$L__BB0_94:
	and.b32  	%r875, %r823, 128;
	setp.eq.s32 	%p52, %r875, 0;
	@%p52 bra 	$L__BB0_96;
	ld.global.u32 	%r876, [%rd9+140];
	xor.b32  	%r978, %r978, %r876;
	ld.global.u32 	%r877, [%rd9+144];
	xor.b32  	%r977, %r977, %r877;
	ld.global.u32 	%r878, [%rd9+148];
	xor.b32  	%r976, %r976, %r878;
	ld.global.u32 	%r879, [%rd9+152];
	xor.b32  	%r975, %r975, %r879;
	ld.global.u32 	%r880, [%rd9+156];
	xor.b32  	%r974, %r974, %r880;
$L__BB0_96:
	and.b32  	%r882, %r823, 256;
	setp.eq.s32 	%p53, %r882, 0;
	@%p53 bra 	$L__BB0_98;
	ld.global.u32 	%r883, [%rd9+160];
	xor.b32  	%r978, %r978, %r883;
	ld.global.u32 	%r884, [%rd9+164];
	xor.b32  	%r977, %r977, %r884;
	ld.global.u32 	%r885, [%rd9+168];
	xor.b32  	%r976, %r976, %r885;
	ld.global.u32 	%r886, [%rd9+172];
	xor.b32  	%r975, %r975, %r886;
	ld.global.u32 	%r887, [%rd9+176];
	xor.b32  	%r974, %r974, %r887;
$L__BB0_98:
	and.b32  	%r889, %r823, 512;
	setp.eq.s32 	%p54, %r889, 0;
	@%p54 bra 	$L__BB0_100;
	ld.global.u32 	%r890, [%rd9+180];
	xor.b32  	%r978, %r978, %r890;
	ld.global.u32 	%r891, [%rd9+184];
	xor.b32  	%r977, %r977, %r891;
	ld.global.u32 	%r892, [%rd9+188];
	xor.b32  	%r976, %r976, %r892;
	ld.global.u32 	%r893, [%rd9+192];
	xor.b32  	%r975, %r975, %r893;
	ld.global.u32 	%r894, [%rd9+196];
	xor.b32  	%r974, %r974, %r894;
$L__BB0_100:
	and.b32  	%r896, %r823, 1024;
	setp.eq.s32 	%p55, %r896, 0;
	@%p55 bra 	$L__BB0_102;
	ld.global.u32 	%r897, [%rd9+200];
	xor.b32  	%r978, %r978, %r897;
	ld.global.u32 	%r898, [%rd9+204];
	xor.b32  	%r977, %r977, %r898;
	ld.global.u32 	%r899, [%rd9+208];
	xor.b32  	%r976, %r976, %r899;
	ld.global.u32 	%r900, [%rd9+212];
	xor.b32  	%r975, %r975, %r900;
	ld.global.u32 	%r901, [%rd9+216];
	xor.b32  	%r974, %r974, %r901;
$L__BB0_102:
	and.b32  	%r903, %r823, 2048;
	setp.eq.s32 	%p56, %r903, 0;
	@%p56 bra 	$L__BB0_104;
	ld.global.u32 	%r904, [%rd9+220];
	xor.b32  	%r978, %r978, %r904;
	ld.global.u32 	%r905, [%rd9+224];
	xor.b32  	%r977, %r977, %r905;
	ld.global.u32 	%r906, [%rd9+228];
	xor.b32  	%r976, %r976, %r906;
	ld.global.u32 	%r907, [%rd9+232];
	xor.b32  	%r975, %r975, %r907;
	ld.global.u32 	%r908, [%rd9+236];
	xor.b32  	%r974, %r974, %r908;
$L__BB0_104:
	and.b32  	%r910, %r823, 4096;
	setp.eq.s32 	%p57, %r910, 0;
	@%p57 bra 	$L__BB0_106;
	ld.global.u32 	%r911, [%rd9+240];
	xor.b32  	%r978, %r978, %r911;
	ld.global.u32 	%r912, [%rd9+244];
	xor.b32  	%r977, %r977, %r912;
	ld.global.u32 	%r913, [%rd9+248];
	xor.b32  	%r976, %r976, %r913;
	ld.global.u32 	%r914, [%rd9+252];
	xor.b32  	%r975, %r975, %r914;
	ld.global.u32 	%r915, [%rd9+256];
	xor.b32  	%r974, %r974, %r915;
$L__BB0_106:
	and.b32  	%r917, %r823, 8192;
	setp.eq.s32 	%p58, %r917, 0;
	@%p58 bra 	$L__BB0_108;
	ld.global.u32 	%r918, [%rd9+260];
	xor.b32  	%r978, %r978, %r918;
	ld.global.u32 	%r919, [%rd9+264];
	xor.b32  	%r977, %r977, %r919;
	ld.global.u32 	%r920, [%rd9+268];
	xor.b32  	%r976, %r976, %r920;
	ld.global.u32 	%r921, [%rd9+272];
	xor.b32  	%r975, %r975, %r921;
	ld.global.u32 	%r922, [%rd9+276];
	xor.b32  	%r974, %r974, %r922;
$L__BB0_108:
	and.b32  	%r924, %r823, 16384;
	setp.eq.s32 	%p59, %r924, 0;
	@%p59 bra 	$L__BB0_110;
	ld.global.u32 	%r925, [%rd9+280];
	xor.b32  	%r978, %r978, %r925;
	ld.global.u32 	%r926, [%rd9+284];
	xor.b32  	%r977, %r977, %r926;
	ld.global.u32 	%r927, [%rd9+288];
	xor.b32  	%r976, %r976, %r927;
	ld.global.u32 	%r928, [%rd9+292];
	xor.b32  	%r975, %r975, %r928;
	ld.global.u32 	%r929, [%rd9+296];
	xor.b32  	%r974, %r974, %r929;
$L__BB0_110:
	and.b32  	%r931, %r823, 32768;
	setp.eq.s32 	%p60, %r931, 0;
	@%p60 bra 	$L__BB0_112;
	ld.global.u32 	%r932, [%rd9+300];
	xor.b32  	%r978, %r978, %r932;
	ld.global.u32 	%r933, [%rd9+304];
	xor.b32  	%r977, %r977, %r933;
	ld.global.u32 	%r934, [%rd9+308];
	xor.b32  	%r976, %r976, %r934;
	ld.global.u32 	%r935, [%rd9+312];
	xor.b32  	%r975, %r975, %r935;
	ld.global.u32 	%r936, [%rd9+316];
	xor.b32  	%r974, %r974, %r936;
$L__BB0_112:
	add.s32 	%r1157, %r1157, 16;
	setp.ne.s32 	%p61, %r1157, 32;
	@%p61 bra 	$L__BB0_80;
	mad.lo.s32 	%r937, %r1151, -31, %r372;
	add.s32 	%r1151, %r937, 1;
	setp.ne.s32 	%p62, %r1151, 5;
	@%p62 bra 	$L__BB0_79;
	st.local.u32 	[%rd2+4], %r978;
	st.local.v2.u32 	[%rd2+8], {%r977, %r976};
	st.local.v2.u32 	[%rd2+16], {%r975, %r974};
$L__BB0_115:
	shr.u64 	%rd37, %rd4, 2;
	add.s32 	%r961, %r961, 1;
	setp.gt.u64 	%p63, %rd4, 3;
	@%p63 bra 	$L__BB0_3;
$L__BB0_116:
	setp.lt.s32 	%p64, %r574, 1;
	@%p64 bra 	$L__BB0_121;
	ld.param.u64 	%rd36, [_Z16generate_csr_gpuPiS_S_iiiij_param_2];
	ld.param.u64 	%rd35, [_Z16generate_csr_gpuPiS_S_iiiij_param_1];
	cvta.to.global.u64 	%rd11, %rd35;
	cvta.to.global.u64 	%rd12, %rd36;
	mov.b32 	%r1254, 0;
$L__BB0_118:
	mov.u32 	%r1256, %r974;
	mov.u32 	%r1257, %r975;
	mov.u32 	%r1258, %r976;
	mov.u32 	%r1259, %r977;
$L__BB0_119:
	mov.u32 	%r563, %r1259;
	mov.u32 	%r1259, %r1258;
	mov.u32 	%r1258, %r1257;
	mov.u32 	%r1257, %r1256;
	mov.u32 	%r559, %r1255;
	shr.u32 	%r939, %r978, 2;
	xor.b32  	%r940, %r939, %r978;
	shl.b32 	%r941, %r1257, 4;
	shl.b32 	%r942, %r940, 1;
	xor.b32  	%r943, %r942, %r941;
	xor.b32  	%r944, %r943, %r940;
	xor.b32  	%r1256, %r944, %r1257;
	add.s32 	%r1255, %r559, 362437;
	add.s32 	%r945, %r1256, %r1255;
	rem.u32 	%r567, %r945, %r571;
	setp.eq.s32 	%p65, %r567, %r1;
	mov.u32 	%r978, %r563;
	@%p65 bra 	$L__BB0_119;
	add.s32 	%r946, %r1254, %r2;
	mul.wide.s32 	%rd30, %r946, 4;
	add.s64 	%rd31, %rd11, %rd30;
	st.global.u32 	[%rd31], %r567;
	shr.u32 	%r947, %r563, 2;
	xor.b32  	%r948, %r947, %r563;
	shl.b32 	%r949, %r1256, 4;
	shl.b32 	%r950, %r948, 1;
	xor.b32  	%r951, %r950, %r949;
	xor.b32  	%r952, %r951, %r948;
	xor.b32  	%r974, %r952, %r1256;
	add.s32 	%r1255, %r559, 724874;
	add.s32 	%r953, %r974, %r1255;
	rem.u32 	%r954, %r953, %r573;
	add.s32 	%r955, %r954, 1;
	add.s64 	%rd32, %rd12, %rd30;
	st.global.u32 	[%rd32], %r955;
	add.s32 	%r1254, %r1254, 1;
	setp.ne.s32 	%p66, %r1254, %r574;
	mov.u32 	%r975, %r1256;
	mov.u32 	%r976, %r1257;
	mov.u32 	%r977, %r1258;
	mov.u32 	%r978, %r1259;
	@%p66 bra 	$L__BB0_118;
$L__BB0_121:
	setp.ne.s32 	%p67, %r1, 0;
	@%p67 bra 	$L__BB0_123;
	mul.wide.s32 	%rd33, %r571, 4;
	add.s64 	%rd34, %rd1, %rd33;
	st.global.u32 	[%rd34], %r572;
$L__BB0_123:
	ret;

}
	// .globl	_Z10initArraysPbPiS0_ii
.visible .entry _Z10initArraysPbPiS0_ii(
	.param .u64 .ptr .align 1 _Z10initArraysPbPiS0_ii_param_0,
	.param .u64 .ptr .align 1 _Z10initArraysPbPiS0_ii_param_1,
	.param .u64 .ptr .align 1 _Z10initArraysPbPiS0_ii_param_2,
	.param .u32 _Z10initArraysPbPiS0_ii_param_3,
	.param .u32 _Z10initArraysPbPiS0_ii_param_4
)
{
	.reg .pred 	%p<3>;
	.reg .b16 	%rs<2>;
	.reg .b32 	%r<8>;
	.reg .b64 	%rd<12>;

	ld.param.u64 	%rd1, [_Z10initArraysPbPiS0_ii_param_0];
	ld.param.u64 	%rd2, [_Z10initArraysPbPiS0_ii_param_1];
	ld.param.u64 	%rd3, [_Z10initArraysPbPiS0_ii_param_2];
	ld.param.u32 	%r2, [_Z10initArraysPbPiS0_ii_param_3];
	ld.param.u32 	%r3, [_Z10initArraysPbPiS0_ii_param_4];
	mov.u32 	%r4, %ctaid.x;
	mov.u32 	%r5, %ntid.x;
	mov.u32 	%r6, %tid.x;
	mad.lo.s32 	%r1, %r4, %r5, %r6;
	setp.ge.s32 	%p1, %r1, %r3;
	@%p1 bra 	$L__BB1_2;
	cvta.to.global.u64 	%rd4, %rd1;
	cvta.to.global.u64 	%rd5, %rd2;
	cvta.to.global.u64 	%rd6, %rd3;
	setp.eq.s32 	%p2, %r1, %r2;
	selp.u16 	%rs1, 1, 0, %p2;
	cvt.s64.s32 	%rd7, %r1;
	add.s64 	%rd8, %rd4, %rd7;
	st.global.u8 	[%rd8], %rs1;
	selp.b32 	%r7, 0, 1061109567, %p2;
	mul.wide.s32 	%rd9, %r1, 4;
	add.s64 	%rd10, %rd5, %rd9;
	st.global.u32 	[%rd10], %r7;
	add.s64 	%rd11, %rd6, %rd9;
	st.global.u32 	[%rd11], %r7;
$L__BB1_2:
	ret;

}
	// .globl	_Z7Kernel1PKiS0_S0_PbPiS2_ii
.visible .entry _Z7Kernel1PKiS0_S0_PbPiS2_ii(
	.param .u64 .ptr .align 1 _Z7Kernel1PKiS0_S0_PbPiS2_ii_param_0,
	.param .u64 .ptr .align 1 _Z7Kernel1PKiS0_S0_PbPiS2_ii_param_1,
	.param .u64 .ptr .align 1 _Z7Kernel1PKiS0_S0_PbPiS2_ii_param_2,
	.param .u64 .ptr .align 1 _Z7Kernel1PKiS0_S0_PbPiS2_ii_param_3,
	.param .u64 .ptr .align 1 _Z7Kernel1PKiS0_S0_PbPiS2_ii_param_4,
	.param .u64 .ptr .align 1 _Z7Kernel1PKiS0_S0_PbPiS2_ii_param_5,
	.param .u32 _Z7Kernel1PKiS0_S0_PbPiS2_ii_param_6,
	.param .u32 _Z7Kernel1PKiS0_S0_PbPiS2_ii_param_7
)
{
	.reg .pred 	%p<57>;
	.reg .b16 	%rs<3>;
	.reg .b32 	%r<160>;
	.reg .b64 	%rd<63>;

	ld.param.u64 	%rd15, [_Z7Kernel1PKiS0_S0_PbPiS2_ii_param_0];
	ld.param.u64 	%rd18, [_Z7Kernel1PKiS0_S0_PbPiS2_ii_param_1];
	ld.param.u64 	%rd19, [_Z7Kernel1PKiS0_S0_PbPiS2_ii_param_2];
	ld.param.u64 	%rd16, [_Z7Kernel1PKiS0_S0_PbPiS2_ii_param_3];
	ld.param.u64 	%rd17, [_Z7Kernel1PKiS0_S0_PbPiS2_ii_param_4];
	ld.param.u64 	%rd20, [_Z7Kernel1PKiS0_S0_PbPiS2_ii_param_5];
	ld.param.u32 	%r57, [_Z7Kernel1PKiS0_S0_PbPiS2_ii_param_6];
	cvta.to.global.u64 	%rd1, %rd20;
	cvta.to.global.u64 	%rd2, %rd19;
	cvta.to.global.u64 	%rd3, %rd18;
	mov.u32 	%r58, %ctaid.x;
	mov.u32 	%r59, %ntid.x;
	mov.u32 	%r60, %tid.x;
	mad.lo.s32 	%r1, %r58, %r59, %r60;
	setp.ge.s32 	%p1, %r1, %r57;
	@%p1 bra 	$L__BB2_43;
	cvta.to.global.u64 	%rd21, %rd16;
	cvt.s64.s32 	%rd22, %r1;
	add.s64 	%rd4, %rd21, %rd22;
	ld.global.u8 	%rs1, [%rd4];
	setp.eq.s16 	%p2, %rs1, 0;
	@%p2 bra 	$L__BB2_43;
	mov.b16 	%rs2, 0;
	st.global.u8 	[%rd4], %rs2;
	cvta.to.global.u64 	%rd23, %rd15;
	mul.wide.s32 	%rd24, %r1, 4;
	add.s64 	%rd25, %rd23, %rd24;
	ld.global.u32 	%r153, [%rd25];
	ld.global.u32 	%r3, [%rd25+4];
	setp.ge.s32 	%p3, %r153, %r3;
	@%p3 bra 	$L__BB2_43;
	cvta.to.global.u64 	%rd26, %rd17;
	add.s64 	%rd5, %rd26, %rd24;
	sub.s32 	%r4, %r3, %r153;
	and.b32  	%r5, %r4, 7;
	sub.s32 	%r61, %r153, %r3;
	setp.gt.u32 	%p4, %r61, -8;
	@%p4 bra 	$L__BB2_22;
	and.b32  	%r62, %r4, -8;
	neg.s32 	%r144, %r62;
	add.s64 	%rd6, %rd3, 16;
	add.s64 	%rd7, %rd2, 16;
$L__BB2_5:
	.pragma "nounroll";
	mul.wide.s32 	%rd28, %r153, 4;
	add.s64 	%rd8, %rd6, %rd28;
	add.s64 	%rd9, %rd7, %rd28;
	ld.global.u32 	%r147, [%rd5];
	ld.global.u32 	%r64, [%rd9+-16];
	add.s32 	%r10, %r64, %r147;
	max.s32 	%r66, %r147, %r64;
	setp.gt.s32 	%p5, %r66, 1061109566;
	setp.lt.s32 	%p6, %r10, 1;
	or.pred  	%p7, %p5, %p6;
	@%p7 bra 	$L__BB2_7;
	ld.global.u32 	%r67, [%rd8+-16];
	mul.wide.s32 	%rd29, %r67, 4;
	add.s64 	%rd30, %rd1, %rd29;
	atom.global.min.s32 	%r68, [%rd30], %r10;
	ld.global.u32 	%r147, [%rd5];
$L__BB2_7:
	ld.global.u32 	%r69, [%rd9+-12];
	add.s32 	%r13, %r69, %r147;
	max.s32 	%r71, %r147, %r69;
	setp.gt.s32 	%p8, %r71, 1061109566;
	setp.lt.s32 	%p9, %r13, 1;
	or.pred  	%p10, %p8, %p9;
	@%p10 bra 	$L__BB2_9;
	ld.global.u32 	%r72, [%rd8+-12];
	mul.wide.s32 	%rd31, %r72, 4;
	add.s64 	%rd32, %rd1, %rd31;
	atom.global.min.s32 	%r73, [%rd32], %r13;
	ld.global.u32 	%r147, [%rd5];
$L__BB2_9:
	ld.global.u32 	%r74, [%rd9+-8];
	add.s32 	%r16, %r74, %r147;
	max.s32 	%r76, %r147, %r74;
	setp.gt.s32 	%p11, %r76, 1061109566;
	setp.lt.s32 	%p12, %r16, 1;
	or.pred  	%p13, %p11, %p12;
	@%p13 bra 	$L__BB2_11;
	ld.global.u32 	%r77, [%rd8+-8];
	mul.wide.s32 	%rd33, %r77, 4;
	add.s64 	%rd34, %rd1, %rd33;
	atom.global.min.s32 	%r78, [%rd34], %r16;
	ld.global.u32 	%r147, [%rd5];
$L__BB2_11:
	ld.global.u32 	%r79, [%rd9+-4];
	add.s32 	%r19, %r79, %r147;
	max.s32 	%r81, %r147, %r79;
	setp.gt.s32 	%p14, %r81, 1061109566;
	setp.lt.s32 	%p15, %r19, 1;
	or.pred  	%p16, %p14, %p15;
	@%p16 bra 	$L__BB2_13;
	ld.global.u32 	%r82, [%rd8+-4];
	mul.wide.s32 	%rd35, %r82, 4;
	add.s64 	%rd36, %rd1, %rd35;
	atom.global.min.s32 	%r83, [%rd36], %r19;
	ld.global.u32 	%r147, [%rd5];
$L__BB2_13:
	ld.global.u32 	%r84, [%rd9];
	add.s32 	%r22, %r84, %r147;
	max.s32 	%r86, %r147, %r84;
	setp.gt.s32 	%p17, %r86, 1061109566;
	setp.lt.s32 	%p18, %r22, 1;
	or.pred  	%p19, %p17, %p18;
	@%p19 bra 	$L__BB2_15;
	ld.global.u32 	%r87, [%rd8];
	mul.wide.s32 	%rd37, %r87, 4;
	add.s64 	%rd38, %rd1, %rd37;
	atom.global.min.s32 	%r88, [%rd38], %r22;
	ld.global.u32 	%r147, [%rd5];
$L__BB2_15:
	ld.global.u32 	%r89, [%rd9+4];
	add.s32 	%r25, %r89, %r147;
	max.s32 	%r91, %r147, %r89;
	setp.gt.s32 	%p20, %r91, 1061109566;
	setp.lt.s32 	%p21, %r25, 1;
	or.pred  	%p22, %p20, %p21;
	@%p22 bra 	$L__BB2_17;
	ld.global.u32 	%r92, [%rd8+4];
	mul.wide.s32 	%rd39, %r92, 4;
	add.s64 	%rd40, %rd1, %rd39;
	atom.global.min.s32 	%r93, [%rd40], %r25;
	ld.global.u32 	%r147, [%rd5];
$L__BB2_17:
	ld.global.u32 	%r94, [%rd9+8];
	add.s32 	%r28, %r94, %r147;
	max.s32 	%r96, %r147, %r94;
	setp.gt.s32 	%p23, %r96, 1061109566;
	setp.lt.s32 	%p24, %r28, 1;
	or.pred  	%p25, %p23, %p24;
	@%p25 bra 	$L__BB2_19;
	ld.global.u32 	%r97, [%rd8+8];
	mul.wide.s32 	%rd41, %r97, 4;
	add.s64 	%rd42, %rd1, %rd41;
	atom.global.min.s32 	%r98, [%rd42], %r28;
	ld.global.u32 	%r147, [%rd5];
$L__BB2_19:
	ld.global.u32 	%r99, [%rd9+12];
	add.s32 	%r31, %r99, %r147;
	max.s32 	%r101, %r147, %r99;
	setp.gt.s32 	%p26, %r101, 1061109566;
	setp.lt.s32 	%p27, %r31, 1;
	or.pred  	%p28, %p26, %p27;
	@%p28 bra 	$L__BB2_21;
	ld.global.u32 	%r102, [%rd8+12];
	mul.wide.s32 	%rd43, %r102, 4;
	add.s64 	%rd44, %rd1, %rd43;
	atom.global.min.s32 	%r103, [%rd44], %r31;
$L__BB2_21:
	add.s32 	%r153, %r153, 8;
	add.s32 	%r144, %r144, 8;
	setp.ne.s32 	%p29, %r144, 0;
	@%p29 bra 	$L__BB2_5;
$L__BB2_22:
	setp.eq.s32 	%p30, %r5, 0;
	@%p30 bra 	$L__BB2_43;
	and.b32  	%r35, %r4, 3;
	setp.lt.u32 	%p31, %r5, 4;
	@%p31 bra 	$L__BB2_33;
	mul.wide.s32 	%rd45, %r153, 4;
	add.s64 	%rd10, %rd3, %rd45;
	ld.global.u32 	%r155, [%rd5];
	add.s64 	%rd11, %rd2, %rd45;
	ld.global.u32 	%r105, [%rd11];
	add.s32 	%r37, %r105, %r155;
	max.s32 	%r107, %r155, %r105;
	setp.gt.s32 	%p32, %r107, 1061109566;
	setp.lt.s32 	%p33, %r37, 1;
	or.pred  	%p34, %p32, %p33;
	@%p34 bra 	$L__BB2_26;
	ld.global.u32 	%r108, [%rd10];
	mul.wide.s32 	%rd46, %r108, 4;
	add.s64 	%rd47, %rd1, %rd46;
	atom.global.min.s32 	%r109, [%rd47], %r37;
	ld.global.u32 	%r155, [%rd5];
$L__BB2_26:
	ld.global.u32 	%r110, [%rd11+4];
	add.s32 	%r40, %r110, %r155;
	max.s32 	%r112, %r155, %r110;
	setp.gt.s32 	%p35, %r112, 1061109566;
	setp.lt.s32 	%p36, %r40, 1;
	or.pred  	%p37, %p35, %p36;
	@%p37 bra 	$L__BB2_28;
	ld.global.u32 	%r113, [%rd10+4];
	mul.wide.s32 	%rd48, %r113, 4;
	add.s64 	%rd49, %rd1, %rd48;
	atom.global.min.s32 	%r114, [%rd49], %r40;
	ld.global.u32 	%r155, [%rd5];
$L__BB2_28:
	ld.global.u32 	%r115, [%rd11+8];
	add.s32 	%r43, %r115, %r155;
	max.s32 	%r117, %r155, %r115;
	setp.gt.s32 	%p38, %r117, 1061109566;
	setp.lt.s32 	%p39, %r43, 1;
	or.pred  	%p40, %p38, %p39;
	@%p40 bra 	$L__BB2_30;
	ld.global.u32 	%r118, [%rd10+8];
	mul.wide.s32 	%rd50, %r118, 4;
	add.s64 	%rd51, %rd1, %rd50;
	atom.global.min.s32 	%r119, [%rd51], %r43;
	ld.global.u32 	%r155, [%rd5];
$L__BB2_30:
	ld.global.u32 	%r120, [%rd11+12];
	add.s32 	%r46, %r120, %r155;
	max.s32 	%r122, %r155, %r120;
	setp.gt.s32 	%p41, %r122, 1061109566;
	setp.lt.s32 	%p42, %r46, 1;
	or.pred  	%p43, %p41, %p42;
	@%p43 bra 	$L__BB2_32;
	ld.global.u32 	%r123, [%rd10+12];
	mul.wide.s32 	%rd52, %r123, 4;
	add.s64 	%rd53, %rd1, %rd52;
	atom.global.min.s32 	%r124, [%rd53], %r46;
$L__BB2_32:
	add.s32 	%r153, %r153, 4;
$L__BB2_33:
	setp.eq.s32 	%p44, %r35, 0;
	@%p44 bra 	$L__BB2_43;
	setp.eq.s32 	%p45, %r35, 1;
	@%p45 bra 	$L__BB2_40;
	mul.wide.s32 	%rd54, %r153, 4;
	add.s64 	%rd12, %rd3, %rd54;
	ld.global.u32 	%r158, [%rd5];
	add.s64 	%rd13, %rd2, %rd54;
	ld.global.u32 	%r126, [%rd13];
	add.s32 	%r50, %r126, %r158;
	max.s32 	%r128, %r158, %r126;
	setp.gt.s32 	%p46, %r128, 1061109566;
	setp.lt.s32 	%p47, %r50, 1;
	or.pred  	%p48, %p46, %p47;
	@%p48 bra 	$L__BB2_37;
	ld.global.u32 	%r129, [%rd12];
	mul.wide.s32 	%rd55, %r129, 4;
	add.s64 	%rd56, %rd1, %rd55;
	atom.global.min.s32 	%r130, [%rd56], %r50;
	ld.global.u32 	%r158, [%rd5];
$L__BB2_37:
	ld.global.u32 	%r131, [%rd13+4];
	add.s32 	%r53, %r131, %r158;
	max.s32 	%r133, %r158, %r131;
	setp.gt.s32 	%p49, %r133, 1061109566;
	setp.lt.s32 	%p50, %r53, 1;
	or.pred  	%p51, %p49, %p50;
	@%p51 bra 	$L__BB2_39;
	ld.global.u32 	%r134, [%rd12+4];
	mul.wide.s32 	%rd57, %r134, 4;
	add.s64 	%rd58, %rd1, %rd57;
	atom.global.min.s32 	%r135, [%rd58], %r53;
$L__BB2_39:
	add.s32 	%r153, %r153, 2;
$L__BB2_40:
	and.b32  	%r136, %r4, 1;
	setp.eq.b32 	%p52, %r136, 1;
	not.pred 	%p53, %p52;
	@%p53 bra 	$L__BB2_43;
	mul.wide.s32 	%rd59, %r153, 4;
	add.s64 	%rd14, %rd3, %rd59;
	ld.global.u32 	%r137, [%rd5];
	add.s64 	%rd60, %rd2, %rd59;
	ld.global.u32 	%r139, [%rd60];
	add.s32 	%r56, %r139, %r137;
	max.s32 	%r141, %r137, %r139;
	setp.gt.s32 	%p54, %r141, 1061109566;
	setp.lt.s32 	%p55, %r56, 1;
	or.pred  	%p56, %p54, %p55;
	@%p56 bra 	$L__BB2_43;
	ld.global.u32 	%r142, [%rd14];
	mul.wide.s32 	%rd61, %r142, 4;
	add.s64 	%rd62, %rd1, %rd61;
	atom.global.min.s32 	%r143, [%rd62], %r56;
$L__BB2_43:
	ret;

}
	// .globl	_Z7Kernel2PbPiS0_i
.visible .entry _Z7Kernel2PbPiS0_i(
	.param .u64 .ptr .align 1 _Z7Kernel2PbPiS0_i_param_0,
	.param .u64 .ptr .align 1 _Z7Kernel2PbPiS0_i_param_1,
	.param .u64 .ptr .align 1 _Z7Kernel2PbPiS0_i_param_2,
	.param .u32 _Z7Kernel2PbPiS0_i_param_3
)
{
	.reg .pred 	%p<3>;
	.reg .b16 	%rs<2>;
	.reg .b32 	%r<11>;
	.reg .b64 	%rd<12>;

	ld.param.u64 	%rd3, [_Z7Kernel2PbPiS0_i_param_0];
	ld.param.u64 	%rd4, [_Z7Kernel2PbPiS0_i_param_1];
	ld.param.u64 	%rd5, [_Z7Kernel2PbPiS0_i_param_2];
	ld.param.u32 	%r6, [_Z7Kernel2PbPiS0_i_param_3];
	mov.u32 	%r7, %ctaid.x;
	mov.u32 	%r8, %ntid.x;
	mov.u32 	%r9, %tid.x;
	mad.lo.s32 	%r1, %r7, %r8, %r9;
	setp.ge.s32 	%p1, %r1, %r6;
	@%p1 bra 	$L__BB3_4;
	cvta.to.global.u64 	%rd6, %rd4;
	cvta.to.global.u64 	%rd7, %rd5;
	mul.wide.s32 	%rd8, %r1, 4;
	add.s64 	%rd1, %rd6, %rd8;
	ld.global.u32 	%r10, [%rd1];
	add.s64 	%rd2, %rd7, %rd8;
	ld.global.u32 	%r3, [%rd2];
	setp.le.s32 	%p2, %r10, %r3;
	@%p2 bra 	$L__BB3_3;
	cvt.s64.s32 	%rd9, %r1;
	st.global.u32 	[%rd1], %r3;
	cvta.to.global.u64 	%rd10, %rd3;
	add.s64 	%rd11, %rd10, %rd9;
	mov.b16 	%rs1, 1;
	st.global.u8 	[%rd11], %rs1;
	ld.global.u32 	%r10, [%rd1];
$L__BB3_3:
	st.global.u32 	[%rd2], %r10;
$L__BB3_4:
	ret;

}


// ===== COMPILED SASS (sm_100) =====

	.target	sm_100

	.elftype	@"ET_EXEC"


//--------------------- .note.nv.tkinfo           --------------------------
	.section	.note.nv.tkinfo,"",@"SHT_NOTE"
	.sectionflags	@"SHF_NOTE_NV_TKINFO"
	.tkinfo
        /*0018*/ 	.word	0x00000002
        /*0030*/ 	.string	""
        /*0030*/ 	.string	"ptxas"
        /*0030*/ 	.string	"Cuda compilation tools, release 13.0, V13.0.88"
        /*0030*/ 	.string	"Build cuda_13.0.r13.0/compiler.36424714_0"
        /*0030*/ 	.string	"-arch sm_100 -m 64 "



//--------------------- .note.nv.cuinfo           --------------------------
	.section	.note.nv.cuinfo,"",@"SHT_NOTE"
	.sectionflags	@"SHF_NOTE_NV_CUINFO"
        /*0018*/ 	.short	0x0002
        /*001a*/ 	.short	0x0064
        /*001c*/ 	.short	0x0082
	.zero		2


//--------------------- .nv.info                  --------------------------
	.section	.nv.info,"",@"SHT_CUDA_INFO"
	.align	4


	//----- nvinfo : EIATTR_REGCOUNT
	.align		4
        /*0000*/ 	.byte	0x04, 0x2f
        /*0002*/ 	.short	(.L_10 - .L_9)
	.align		4
.L_9:
        /*0004*/ 	.word	index@(_Z16generate_csr_gpuPiS_S_iiiij)
        /*0008*/ 	.word	0x0000001f


	//----- nvinfo : EIATTR_FRAME_SIZE
	.align		4
.L_10:
        /*000c*/ 	.byte	0x04, 0x11
        /*000e*/ 	.short	(.L_12 - .L_11)
	.align		4
.L_11:
        /*0010*/ 	.word	index@(_Z16generate_csr_gpuPiS_S_iiiij)
        /*0014*/ 	.word	0x00000030


	//----- nvinfo : EIATTR_REGCOUNT
	.align		4
.L_12:
        /*0018*/ 	.byte	0x04, 0x2f
        /*001a*/ 	.short	(.L_14 - .L_13)
	.align		4
.L_13:
        /*001c*/ 	.word	index@(_Z10initArraysPbPiS0_ii)
        /*0020*/ 	.word	0x00000010


	//----- nvinfo : EIATTR_FRAME_SIZE
	.align		4
.L_14:
        /*0024*/ 	.byte	0x04, 0x11
        /*0026*/ 	.short	(.L_16 - .L_15)
	.align		4
.L_15:
        /*0028*/ 	.word	index@(_Z10initArraysPbPiS0_ii)
        /*002c*/ 	.word	0x00000000


	//----- nvinfo : EIATTR_REGCOUNT
	.align		4
.L_16:
        /*0030*/ 	.byte	0x04, 0x2f
        /*0032*/ 	.short	(.L_18 - .L_17)
	.align		4
.L_17:
        /*0034*/ 	.word	index@(_Z7Kernel1PKiS0_S0_PbPiS2_ii)
        /*0038*/ 	.word	0x00000018


	//----- nvinfo : EIATTR_FRAME_SIZE
	.align		4
.L_18:
        /*003c*/ 	.byte	0x04, 0x11
        /*003e*/ 	.short	(.L_20 - .L_19)
	.align		4
.L_19:
        /*0040*/ 	.word	index@(_Z7Kernel1PKiS0_S0_PbPiS2_ii)
        /*0044*/ 	.word	0x00000000


	//----- nvinfo : EIATTR_REGCOUNT
	.align		4
.L_20:
        /*0048*/ 	.byte	0x04, 0x2f
        /*004a*/ 	.short	(.L_22 - .L_21)
	.align		4
.L_21:
        /*004c*/ 	.word	index@(_Z7Kernel2PbPiS0_i)
        /*0050*/ 	.word	0x0000000c


	//----- nvinfo : EIATTR_FRAME_SIZE
	.align		4
.L_22:
        /*0054*/ 	.byte	0x04, 0x11
        /*0056*/ 	.short	(.L_24 - .L_23)
	.align		4
.L_23:
        /*0058*/ 	.word	index@(_Z7Kernel2PbPiS0_i)
        /*005c*/ 	.word	0x00000000


	//----- nvinfo : EIATTR_MIN_STACK_SIZE
	.align		4
.L_24:
        /*0060*/ 	.byte	0x04, 0x12
        /*0062*/ 	.short	(.L_26 - .L_25)
	.align		4
.L_25:
        /*0064*/ 	.word	index@(_Z7Kernel2PbPiS0_i)
        /*0068*/ 	.word	0x00000000


	//----- nvinfo : EIATTR_MIN_STACK_SIZE
	.align		4
.L_26:
        /*006c*/ 	.byte	0x04, 0x12
        /*006e*/ 	.short	(.L_28 - .L_27)
	.align		4
.L_27:
        /*0070*/ 	.word	index@(_Z7Kernel1PKiS0_S0_PbPiS2_ii)
        /*0074*/ 	.word	0x00000000


	//----- nvinfo : EIATTR_MIN_STACK_SIZE
	.align		4
.L_28:
        /*0078*/ 	.byte	0x04, 0x12
        /*007a*/ 	.short	(.L_30 - .L_29)
	.align		4
.L_29:
        /*007c*/ 	.word	index@(_Z10initArraysPbPiS0_ii)
        /*0080*/ 	.word	0x00000000


	//----- nvinfo : EIATTR_MIN_STACK_SIZE
	.align		4
.L_30:
        /*0084*/ 	.byte	0x04, 0x12
        /*0086*/ 	.short	(.L_32 - .L_31)
	.align		4
.L_31:
        /*0088*/ 	.word	index@(_Z16generate_csr_gpuPiS_S_iiiij)
        /*008c*/ 	.word	0x00000030
.L_32:


//--------------------- .nv.compat                --------------------------
	.section	.nv.compat,"",@"SHT_CUDA_COMPAT_INFO"
	.align	4
        /*0000*/ 	.byte	0x02, 0x09, 0x00, 0x00, 0x02, 0x02, 0x01, 0x00, 0x02, 0x05, 0x05, 0x00, 0x03, 0x07, 0x01, 0x01
        /*0010*/ 	.byte	0x02, 0x03, 0x00, 0x00, 0x02, 0x06, 0x01, 0x00, 0x04, 0x0b, 0x08, 0x00, 0x09, 0x00, 0x00, 0x00
        /*0020*/ 	.byte	0x00, 0x00, 0x00, 0x00


//--------------------- .nv.info._Z7Kernel2PbPiS0_i --------------------------
	.section	.nv.info._Z7Kernel2PbPiS0_i,"",@"SHT_CUDA_INFO"
	.sectionflags	@""
	.align	4


	//----- nvinfo : EIATTR_CUDA_API_VERSION
	.align		4
        /*0000*/ 	.byte	0x04, 0x37
        /*0002*/ 	.short	(.L_34 - .L_33)
.L_33:
        /*0004*/ 	.word	0x00000082


	//----- nvinfo : EIATTR_KPARAM_INFO
	.align		4
.L_34:
        /*0008*/ 	.byte	0x04, 0x17
        /*000a*/ 	.short	(.L_36 - .L_35)
.L_35:
        /*000c*/ 	.word	0x00000000
        /*0010*/ 	.short	0x0003
        /*0012*/ 	.short	0x0018
        /*0014*/ 	.byte	0x00, 0xf0, 0x11, 0x00


	//----- nvinfo : EIATTR_KPARAM_INFO
	.align		4
.L_36:
        /*0018*/ 	.byte	0x04, 0x17
        /*001a*/ 	.short	(.L_38 - .L_37)
.L_37:
        /*001c*/ 	.word	0x00000000
        /*0020*/ 	.short	0x0002
        /*0022*/ 	.short	0x0010
        /*0024*/ 	.byte	0x00, 0xf5, 0x21, 0x00


	//----- nvinfo : EIATTR_KPARAM_INFO
	.align		4
.L_38:
        /*0028*/ 	.byte	0x04, 0x17
        /*002a*/ 	.short	(.L_40 - .L_39)
.L_39:
        /*002c*/ 	.word	0x00000000
        /*0030*/ 	.short	0x0001
        /*0032*/ 	.short	0x0008
        /*0034*/ 	.byte	0x00, 0xf5, 0x21, 0x00


	//----- nvinfo : EIATTR_KPARAM_INFO
	.align		4
.L_40:
        /*0038*/ 	.byte	0x04, 0x17
        /*003a*/ 	.short	(.L_42 - .L_41)
.L_41:
        /*003c*/ 	.word	0x00000000
        /*0040*/ 	.short	0x0000
        /*0042*/ 	.short	0x0000
        /*0044*/ 	.byte	0x00, 0xf5, 0x21, 0x00


	//----- nvinfo : EIATTR_SPARSE_MMA_MASK
	.align		4
.L_42:
        /*0048*/ 	.byte	0x03, 0x50
        /*004a*/ 	.short	0x0000


	//----- nvinfo : EIATTR_MAXREG_COUNT
	.align		4
        /*004c*/ 	.byte	0x03, 0x1b
        /*004e*/ 	.short	0x00ff


	//----- nvinfo : EIATTR_MERCURY_ISA_VERSION
	.align		4
        /*0050*/ 	.byte	0x03, 0x5f
        /*0052*/ 	.short	0x0101


	//----- nvinfo : EIATTR_VRC_CTA_INIT_COUNT
	.align		4
        /*0054*/ 	.byte	0x02, 0x4a
	.zero		1
	.zero		1


	//----- nvinfo : EIATTR_EXIT_INSTR_OFFSETS
	.align		4
        /*0058*/ 	.byte	0x04, 0x1c
        /*005a*/ 	.short	(.L_44 - .L_43)


	//   ....[0]....
.L_43:
        /*005c*/ 	.word	0x00000070


	//   ....[1]....
        /*0060*/ 	.word	0x000001b0


	//----- nvinfo : EIATTR_CRS_STACK_SIZE
	.align		4
.L_44:
        /*0064*/ 	.byte	0x04, 0x1e
        /*0066*/ 	.short	(.L_46 - .L_45)
.L_45:
        /*0068*/ 	.word	0x00000000


	//----- nvinfo : EIATTR_CBANK_PARAM_SIZE
	.align		4
.L_46:
        /*006c*/ 	.byte	0x03, 0x19
        /*006e*/ 	.short	0x001c


	//----- nvinfo : EIATTR_PARAM_CBANK
	.align		4
        /*0070*/ 	.byte	0x04, 0x0a
        /*0072*/ 	.short	(.L_48 - .L_47)
	.align		4
.L_47:
        /*0074*/ 	.word	index@(.nv.constant0._Z7Kernel2PbPiS0_i)
        /*0078*/ 	.short	0x0380
        /*007a*/ 	.short	0x001c


	//----- nvinfo : EIATTR_SW_WAR
	.align		4
.L_48:
        /*007c*/ 	.byte	0x04, 0x36
        /*007e*/ 	.short	(.L_50 - .L_49)
.L_49:
        /*0080*/ 	.word	0x00000008
.L_50:


//--------------------- .nv.info._Z7Kernel1PKiS0_S0_PbPiS2_ii --------------------------
	.section	.nv.info._Z7Kernel1PKiS0_S0_PbPiS2_ii,"",@"SHT_CUDA_INFO"
	.sectionflags	@""
	.align	4


	//----- nvinfo : EIATTR_CUDA_API_VERSION
	.align		4
        /*0000*/ 	.byte	0x04, 0x37
        /*0002*/ 	.short	(.L_52 - .L_51)
.L_51:
        /*0004*/ 	.word	0x00000082


	//----- nvinfo : EIATTR_KPARAM_INFO
	.align		4
.L_52:
        /*0008*/ 	.byte	0x04, 0x17
        /*000a*/ 	.short	(.L_54 - .L_53)
.L_53:
        /*000c*/ 	.word	0x00000000
        /*0010*/ 	.short	0x0007
        /*0012*/ 	.short	0x0034
        /*0014*/ 	.byte	0x00, 0xf0, 0x11, 0x00


	//----- nvinfo : EIATTR_KPARAM_INFO
	.align		4
.L_54:
        /*0018*/ 	.byte	0x04, 0x17
        /*001a*/ 	.short	(.L_56 - .L_55)
.L_55:
        /*001c*/ 	.word	0x00000000
        /*0020*/ 	.short	0x0006
        /*0022*/ 	.short	0x0030
        /*0024*/ 	.byte	0x00, 0xf0, 0x11, 0x00


	//----- nvinfo : EIATTR_KPARAM_INFO
	.align		4
.L_56:
        /*0028*/ 	.byte	0x04, 0x17
        /*002a*/ 	.short	(.L_58 - .L_57)
.L_57:
        /*002c*/ 	.word	0x00000000
        /*0030*/ 	.short	0x0005
        /*0032*/ 	.short	0x0028
        /*0034*/ 	.byte	0x00, 0xf5, 0x21, 0x00


	//----- nvinfo : EIATTR_KPARAM_INFO
	.align		4
.L_58:
        /*0038*/ 	.byte	0x04, 0x17
        /*003a*/ 	.short	(.L_60 - .L_59)
.L_59:
        /*003c*/ 	.word	0x00000000
        /*0040*/ 	.short	0x0004
        /*0042*/ 	.short	0x0020
        /*0044*/ 	.byte	0x00, 0xf5, 0x21, 0x00


	//----- nvinfo : EIATTR_KPARAM_INFO
	.align		4
.L_60:
        /*0048*/ 	.byte	0x04, 0x17
        /*004a*/ 	.short	(.L_62 - .L_61)
.L_61:
        /*004c*/ 	.word	0x00000000
        /*0050*/ 	.short	0x0003
        /*0052*/ 	.short	0x0018
        /*0054*/ 	.byte	0x00, 0xf5, 0x21, 0x00


	//----- nvinfo : EIATTR_KPARAM_INFO
	.align		4
.L_62:
        /*0058*/ 	.byte	0x04, 0x17
        /*005a*/ 	.short	(.L_64 - .L_63)
.L_63:
        /*005c*/ 	.word	0x00000000
        /*0060*/ 	.short	0x0002
        /*0062*/ 	.short	0x0010
        /*0064*/ 	.byte	0x00, 0xf5, 0x21, 0x00


	//----- nvinfo : EIATTR_KPARAM_INFO
	.align		4
.L_64:
        /*0068*/ 	.byte	0x04, 0x17
        /*006a*/ 	.short	(.L_66 - .L_65)
.L_65:
        /*006c*/ 	.word	0x00000000
        /*0070*/ 	.short	0x0001
        /*0072*/ 	.short	0x0008
        /*0074*/ 	.byte	0x00, 0xf5, 0x21, 0x00


	//----- nvinfo : EIATTR_KPARAM_INFO
	.align		4
.L_66:
        /*0078*/ 	.byte	0x04, 0x17
        /*007a*/ 	.short	(.L_68 - .L_67)
.L_67:
        /*007c*/ 	.word	0x00000000
        /*0080*/ 	.short	0x0000
        /*0082*/ 	.short	0x0000
        /*0084*/ 	.byte	0x00, 0xf5, 0x21, 0x00


	//----- nvinfo : EIATTR_SPARSE_MMA_MASK
	.align		4
.L_68:
        /*0088*/ 	.byte	0x03, 0x50
        /*008a*/ 	.short	0x0000


	//----- nvinfo : EIATTR_MAXREG_COUNT
	.align		4
        /*008c*/ 	.byte	0x03, 0x1b
        /*008e*/ 	.short	0x00ff


	//----- nvinfo : EIATTR_MERCURY_ISA_VERSION
	.align		4
        /*0090*/ 	.byte	0x03, 0x5f
        /*0092*/ 	.short	0x0101


	//----- nvinfo : EIATTR_VRC_CTA_INIT_COUNT
	.align		4
        /*0094*/ 	.byte	0x02, 0x4a
	.zero		1
	.zero		1


	//----- nvinfo : EIATTR_EXIT_INSTR_OFFSETS
	.align		4
        /*0098*/ 	.byte	0x04, 0x1c
        /*009a*/ 	.short	(.L_70 - .L_69)


	//   ....[0]....
.L_69:
        /*009c*/ 	.word	0x00000070


	//   ....[1]....
        /*00a0*/ 	.word	0x000000e0


	//   ....[2]....
        /*00a4*/ 	.word	0x00000150


	//   ....[3]....
        /*00a8*/ 	.word	0x000008f0


	//   ....[4]....
        /*00ac*/ 	.word	0x00000cf0


	//   ....[5]....
        /*00b0*/ 	.word	0x00000f50


	//   ....[6]....
        /*00b4*/ 	.word	0x00001000


	//   ....[7]....
        /*00b8*/ 	.word	0x00001050


	//----- nvinfo : EIATTR_CRS_STACK_SIZE
	.align		4
.L_70:
        /*00bc*/ 	.byte	0x04, 0x1e
        /*00be*/ 	.short	(.L_72 - .L_71)
.L_71:
        /*00c0*/ 	.word	0x00000000


	//----- nvinfo : EIATTR_CBANK_PARAM_SIZE
	.align		4
.L_72:
        /*00c4*/ 	.byte	0x03, 0x19
        /*00c6*/ 	.short	0x0038


	//----- nvinfo : EIATTR_PARAM_CBANK
	.align		4
        /*00c8*/ 	.byte	0x04, 0x0a
        /*00ca*/ 	.short	(.L_74 - .L_73)
	.align		4
.L_73:
        /*00cc*/ 	.word	index@(.nv.constant0._Z7Kernel1PKiS0_S0_PbPiS2_ii)
        /*00d0*/ 	.short	0x0380
        /*00d2*/ 	.short	0x0038


	//----- nvinfo : EIATTR_SW_WAR
	.align		4
.L_74:
        /*00d4*/ 	.byte	0x04, 0x36
        /*00d6*/ 	.short	(.L_76 - .L_75)
.L_75:
        /*00d8*/ 	.word	0x00000008
.L_76:


//--------------------- .nv.info._Z10initArraysPbPiS0_ii --------------------------
	.section	.nv.info._Z10initArraysPbPiS0_ii,"",@"SHT_CUDA_INFO"
	.sectionflags	@""
	.align	4


	//----- nvinfo : EIATTR_CUDA_API_VERSION
	.align		4
        /*0000*/ 	.byte	0x04, 0x37
        /*0002*/ 	.short	(.L_78 - .L_77)
.L_77:
        /*0004*/ 	.word	0x00000082


	//----- nvinfo : EIATTR_KPARAM_INFO
	.align		4
.L_78:
        /*0008*/ 	.byte	0x04, 0x17
        /*000a*/ 	.short	(.L_80 - .L_79)
.L_79:
        /*000c*/ 	.word	0x00000000
        /*0010*/ 	.short	0x0004
        /*0012*/ 	.short	0x001c
        /*0014*/ 	.byte	0x00, 0xf0, 0x11, 0x00


	//----- nvinfo : EIATTR_KPARAM_INFO
	.align		4
.L_80:
        /*0018*/ 	.byte	0x04, 0x17
        /*001a*/ 	.short	(.L_82 - .L_81)
.L_81:
        /*001c*/ 	.word	0x00000000
        /*0020*/ 	.short	0x0003
        /*0022*/ 	.short	0x0018
        /*0024*/ 	.byte	0x00, 0xf0, 0x11, 0x00


	//----- nvinfo : EIATTR_KPARAM_INFO
	.align		4
.L_82:
        /*0028*/ 	.byte	0x04, 0x17
        /*002a*/ 	.short	(.L_84 - .L_83)
.L_83:
        /*002c*/ 	.word	0x00000000
        /*0030*/ 	.short	0x0002
        /*0032*/ 	.short	0x0010
        /*0034*/ 	.byte	0x00, 0xf5, 0x21, 0x00


	//----- nvinfo : EIATTR_KPARAM_INFO
	.align		4
.L_84:
        /*0038*/ 	.byte	0x04, 0x17
        /*003a*/ 	.short	(.L_86 - .L_85)
.L_85:
        /*003c*/ 	.word	0x00000000
        /*0040*/ 	.short	0x0001
        /*0042*/ 	.short	0x0008
        /*0044*/ 	.byte	0x00, 0xf5, 0x21, 0x00


	//----- nvinfo : EIATTR_KPARAM_INFO
	.align		4
.L_86:
        /*0048*/ 	.byte	0x04, 0x17
        /*004a*/ 	.short	(.L_88 - .L_87)
.L_87:
        /*004c*/ 	.word	0x00000000
        /*0050*/ 	.short	0x0000
        /*0052*/ 	.short	0x0000
        /*0054*/ 	.byte	0x00, 0xf5, 0x21, 0x00


	//----- nvinfo : EIATTR_SPARSE_MMA_MASK
	.align		4
.L_88:
        /*0058*/ 	.byte	0x03, 0x50
        /*005a*/ 	.short	0x0000


	//----- nvinfo : EIATTR_MAXREG_COUNT
	.align		4
        /*005c*/ 	.byte	0x03, 0x1b
        /*005e*/ 	.short	0x00ff


	//----- nvinfo : EIATTR_MERCURY_ISA_VERSION
	.align		4
        /*0060*/ 	.byte	0x03, 0x5f
        /*0062*/ 	.short	0x0101


	//----- nvinfo : EIATTR_VRC_CTA_INIT_COUNT
	.align		4
        /*0064*/ 	.byte	0x02, 0x4a
	.zero		1
	.zero		1


	//----- nvinfo : EIATTR_EXIT_INSTR_OFFSETS
	.align		4
        /*0068*/ 	.byte	0x04, 0x1c
        /*006a*/ 	.short	(.L_90 - .L_89)


	//   ....[0]....
.L_89:
        /*006c*/ 	.word	0x00000070


	//   ....[1]....
        /*0070*/ 	.word	0x00000170


	//----- nvinfo : EIATTR_CBANK_PARAM_SIZE
	.align		4
.L_90:
        /*0074*/ 	.byte	0x03, 0x19
        /*0076*/ 	.short	0x0020


	//----- nvinfo : EIATTR_PARAM_CBANK
	.align		4
        /*0078*/ 	.byte	0x04, 0x0a
        /*007a*/ 	.short	(.L_92 - .L_91)
	.align		4
.L_91:
        /*007c*/ 	.word	index@(.nv.constant0._Z10initArraysPbPiS0_ii)
        /*0080*/ 	.short	0x0380
        /*0082*/ 	.short	0x0020


	//----- nvinfo : EIATTR_SW_WAR
	.align		4
.L_92:
        /*0084*/ 	.byte	0x04, 0x36
        /*0086*/ 	.short	(.L_94 - .L_93)
.L_93:
        /*0088*/ 	.word	0x00000008
.L_94:


//--------------------- .nv.info._Z16generate_csr_gpuPiS_S_iiiij --------------------------
	.section	.nv.info._Z16generate_csr_gpuPiS_S_iiiij,"",@"SHT_CUDA_INFO"
	.sectionflags	@""
	.align	4


	//----- nvinfo : EIATTR_CUDA_API_VERSION
	.align		4
        /*0000*/ 	.byte	0x04, 0x37
        /*0002*/ 	.short	(.L_96 - .L_95)
.L_95:
        /*0004*/ 	.word	0x00000082


	//----- nvinfo : EIATTR_KPARAM_INFO
	.align		4
.L_96:
        /*0008*/ 	.byte	0x04, 0x17
        /*000a*/ 	.short	(.L_98 - .L_97)
.L_97:
        /*000c*/ 	.word	0x00000000
        /*0010*/ 	.short	0x0007
        /*0012*/ 	.short	0x0028
        /*0014*/ 	.byte	0x00, 0xf0, 0x11, 0x00


	//----- nvinfo : EIATTR_KPARAM_INFO
	.align		4
.L_98:
        /*0018*/ 	.byte	0x04, 0x17
        /*001a*/ 	.short	(.L_100 - .L_99)
.L_99:
        /*001c*/ 	.word	0x00000000
        /*0020*/ 	.short	0x0006
        /*0022*/ 	.short	0x0024
        /*0024*/ 	.byte	0x00, 0xf0, 0x11, 0x00


	//----- nvinfo : EIATTR_KPARAM_INFO
	.align		4
.L_100:
        /*0028*/ 	.byte	0x04, 0x17
        /*002a*/ 	.short	(.L_102 - .L_101)
.L_101:
        /*002c*/ 	.word	0x00000000
        /*0030*/ 	.short	0x0005
        /*0032*/ 	.short	0x0020
        /*0034*/ 	.byte	0x00, 0xf0, 0x11, 0x00


	//----- nvinfo : EIATTR_KPARAM_INFO
	.align		4
.L_102:
        /*0038*/ 	.byte	0x04, 0x17
        /*003a*/ 	.short	(.L_104 - .L_103)
.L_103:
        /*003c*/ 	.word	0x00000000
        /*0040*/ 	.short	0x0004
        /*0042*/ 	.short	0x001c
        /*0044*/ 	.byte	0x00, 0xf0, 0x11, 0x00


	//----- nvinfo : EIATTR_KPARAM_INFO
	.align		4
.L_104:
        /*0048*/ 	.byte	0x04, 0x17
        /*004a*/ 	.short	(.L_106 - .L_105)
.L_105:
        /*004c*/ 	.word	0x00000000
        /*0050*/ 	.short	0x0003
        /*0052*/ 	.short	0x0018
        /*0054*/ 	.byte	0x00, 0xf0, 0x11, 0x00


	//----- nvinfo : EIATTR_KPARAM_INFO
	.align		4
.L_106:
        /*0058*/ 	.byte	0x04, 0x17
        /*005a*/ 	.short	(.L_108 - .L_107)
.L_107:
        /*005c*/ 	.word	0x00000000
        /*0060*/ 	.short	0x0002
        /*0062*/ 	.short	0x0010
        /*0064*/ 	.byte	0x00, 0xf5, 0x21, 0x00


	//----- nvinfo : EIATTR_KPARAM_INFO
	.align		4
.L_108:
        /*0068*/ 	.byte	0x04, 0x17
        /*006a*/ 	.short	(.L_110 - .L_109)
.L_109:
        /*006c*/ 	.word	0x00000000
        /*0070*/ 	.short	0x0001
        /*0072*/ 	.short	0x0008
        /*0074*/ 	.byte	0x00, 0xf5, 0x21, 0x00


	//----- nvinfo : EIATTR_KPARAM_INFO
	.align		4
.L_110:
        /*0078*/ 	.byte	0x04, 0x17
        /*007a*/ 	.short	(.L_112 - .L_111)
.L_111:
        /*007c*/ 	.word	0x00000000
        /*0080*/ 	.short	0x0000
        /*0082*/ 	.short	0x0000
        /*0084*/ 	.byte	0x00, 0xf5, 0x21, 0x00


	//----- nvinfo : EIATTR_SPARSE_MMA_MASK
	.align		4
.L_112:
        /*0088*/ 	.byte	0x03, 0x50
        /*008a*/ 	.short	0x0000


	//----- nvinfo : EIATTR_MAXREG_COUNT
	.align		4
        /*008c*/ 	.byte	0x03, 0x1b
        /*008e*/ 	.short	0x00ff


	//----- nvinfo : EIATTR_MERCURY_ISA_VERSION
	.align		4
        /*0090*/ 	.byte	0x03, 0x5f
        /*0092*/ 	.short	0x0101


	//----- nvinfo : EIATTR_VRC_CTA_INIT_COUNT
	.align		4
        /*0094*/ 	.byte	0x02, 0x4a
	.zero		1
	.zero		1


	//----- nvinfo : EIATTR_EXIT_INSTR_OFFSETS
	.align		4
        /*0098*/ 	.byte	0x04, 0x1c
        /*009a*/ 	.short	(.L_114 - .L_113)


	//   ....[0]....
.L_113:
        /*009c*/ 	.word	0x00002d70


	//   ....[1]....
        /*00a0*/ 	.word	0x00002dc0


	//----- nvinfo : EIATTR_CRS_STACK_SIZE
	.align		4
.L_114:
        /*00a4*/ 	.byte	0x04, 0x1e
        /*00a6*/ 	.short	(.L_116 - .L_115)
.L_115:
        /*00a8*/ 	.word	0x00000000


	//----- nvinfo : EIATTR_CBANK_PARAM_SIZE
	.align		4
.L_116:
        /*00ac*/ 	.byte	0x03, 0x19
        /*00ae*/ 	.short	0x002c


	//----- nvinfo : EIATTR_PARAM_CBANK
	.align		4
        /*00b0*/ 	.byte	0x04, 0x0a
        /*00b2*/ 	.short	(.L_118 - .L_117)
	.align		4
.L_117:
        /*00b4*/ 	.word	index@(.nv.constant0._Z16generate_csr_gpuPiS_S_iiiij)
        /*00b8*/ 	.short	0x0380
        /*00ba*/ 	.short	0x002c


	//----- nvinfo : EIATTR_SW_WAR
	.align		4
.L_118:
        /*00bc*/ 	.byte	0x04, 0x36
        /*00be*/ 	.short	(.L_120 - .L_119)
.L_119:
        /*00c0*/ 	.word	0x00000008
.L_120:


//--------------------- .nv.callgraph             --------------------------
	.section	.nv.callgraph,"",@"SHT_CUDA_CALLGRAPH"
	.align	4
	.sectionentsize	8
	.align		4
        /*0000*/ 	.word	0x00000000
	.align		4
        /*0004*/ 	.word	0xffffffff
	.align		4
        /*0008*/ 	.word	0x00000000
	.align		4
        /*000c*/ 	.word	0xfffffffe
	.align		4
        /*0010*/ 	.word	0x00000000
	.align		4
        /*0014*/ 	.word	0xfffffffd
	.align		4
        /*0018*/ 	.word	0x00000000
	.align		4
        /*001c*/ 	.word	0xfffffffc


//--------------------- .nv.constant4             --------------------------
	.section	.nv.constant4,"a",@progbits
	.align	8
	.align		8
.nv.constant4:
        /*0000*/ 	.dword	precalc_xorwow_matrix
	.align		8
        /*0008*/ 	.dword	precalc_xorwow_offset_matrix
	.align		8
        /*0010*/ 	.dword	mrg32k3aM1
	.align		8
        /*0018*/ 	.dword	mrg32k3aM2
	.align		8
        /*0020*/ 	.dword	mrg32k3aM1SubSeq
	.align		8
        /*0028*/ 	.dword	mrg32k3aM2SubSeq
	.align		8
        /*0030*/ 	.dword	mrg32k3aM1Seq
	.align		8
        /*0038*/ 	.dword	mrg32k3aM2Seq


//--------------------- .nv.constant3             --------------------------
	.section	.nv.constant3,"a",@progbits
	.align	8
.nv.constant3:
	.type		__cr_lgamma_table,@object
	.size		__cr_lgamma_table,(.L_8 - __cr_lgamma_table)
__cr_lgamma_table:
        /*0000*/ 	.byte	0x00, 0x00, 0x00, 0x00, 0x00, 0x00, 0x00, 0x00, 0x00, 0x00, 0x00, 0x00, 0x00, 0x00, 0x00, 0x00
        /*0010*/ 	.byte	0xef, 0x39, 0xfa, 0xfe, 0x42, 0x2e, 0xe6, 0x3f, 0x02, 0x20, 0x2a, 0xfa, 0x0b, 0xab, 0xfc, 0x3f
        /*0020*/ 	.byte	0xf9, 0x2c, 0x92, 0x7c, 0xa7, 0x6c, 0x09, 0x40, 0xc9, 0x79, 0x44, 0x3c, 0x64, 0x26, 0x13, 0x40
        /*0030*/ 	.byte	0xca, 0x01, 0xcf, 0x3a, 0x27, 0x51, 0x1a, 0x40, 0x30, 0xcc, 0x2d, 0xf3, 0xe1, 0x0c, 0x21, 0x40
        /*0040*/ 	.byte	0x0d, 0xb7, 0xfc, 0x82, 0x8e, 0x35, 0x25, 0x40
.L_8:


//--------------------- .text._Z7Kernel2PbPiS0_i  --------------------------
	.section	.text._Z7Kernel2PbPiS0_i,"ax",@progbits
	.align	128
        .global         _Z7Kernel2PbPiS0_i
        .type           _Z7Kernel2PbPiS0_i,@function
        .size           _Z7Kernel2PbPiS0_i,(.L_x_57 - _Z7Kernel2PbPiS0_i)
        .other          _Z7Kernel2PbPiS0_i,@"STO_CUDA_ENTRY STV_DEFAULT"
_Z7Kernel2PbPiS0_i:
.text._Z7Kernel2PbPiS0_i:
[----:B------:R-:W-:Y:S01]  /*0000*/  LDC R1, c[0x0][0x37c] ;  /* 0x0000df00ff017b82 */ /* 0x000fe20000000800 */
[----:B------:R-:W0:Y:S07]  /*0010*/  S2R R0, SR_TID.X ;  /* 0x0000000000007919 */ /* 0x000e2e0000002100 */
[----:B------:R-:W0:Y:S01]  /*0020*/  S2UR UR4, SR_CTAID.X ;  /* 0x00000000000479c3 */ /* 0x000e220000002500 */
[----:B------:R-:W1:Y:S07]  /*0030*/  LDCU UR5, c[0x0][0x398] ;  /* 0x00007300ff0577ac */ /* 0x000e6e0008000800 */
[----:B------:R-:W0:Y:S02]  /*0040*/  LDC R7, c[0x0][0x360] ;  /* 0x0000d800ff077b82 */ /* 0x000e240000000800 */
[----:B0-----:R-:W-:-:S05]  /*0050*/  IMAD R7, R7, UR4, R0 ;  /* 0x0000000407077c24 */ /* 0x001fca000f8e0200 */
[----:B-1----:R-:W-:-:S13]  /*0060*/  ISETP.GE.AND P0, PT, R7, UR5, PT ;  /* 0x0000000507007c0c */ /* 0x002fda000bf06270 */
[----:B------:R-:W-:Y:S05]  /*0070*/  @P0 EXIT ;  /* 0x000000000000094d */ /* 0x000fea0003800000 */
[----:B------:R-:W0:Y:S01]  /*0080*/  LDC.64 R2, c[0x0][0x388] ;  /* 0x0000e200ff027b82 */ /* 0x000e220000000a00 */
[----:B------:R-:W1:Y:S07]  /*0090*/  LDCU.64 UR4, c[0x0][0x358] ;  /* 0x00006b00ff0477ac */ /* 0x000e6e0008000a00 */
[----:B------:R-:W2:Y:S01]  /*00a0*/  LDC.64 R4, c[0x0][0x390] ;  /* 0x0000e400ff047b82 */ /* 0x000ea20000000a00 */
[----:B0-----:R-:W-:-:S05]  /*00b0*/  IMAD.WIDE R2, R7, 0x4, R2 ;  /* 0x0000000407027825 */ /* 0x001fca00078e0202 */
[----:B-1----:R-:W3:Y:S01]  /*00c0*/  LDG.E R0, desc[UR4][R2.64] ;  /* 0x0000000402007981 */ /* 0x002ee2000c1e1900 */
[----:B--2---:R-:W-:-:S05]  /*00d0*/  IMAD.WIDE R4, R7, 0x4, R4 ;  /* 0x0000000407047825 */ /* 0x004fca00078e0204 */
[----:B------:R-:W3:Y:S01]  /*00e0*/  LDG.E R9, desc[UR4][R4.64] ;  /* 0x0000000404097981 */ /* 0x000ee2000c1e1900 */
[----:B------:R-:W-:Y:S01]  /*00f0*/  BSSY.RECONVERGENT B0, `(.L_x_0) ;  /* 0x000000a000007945 */ /* 0x000fe20003800200 */
[----:B---3--:R-:W-:-:S13]  /*0100*/  ISETP.GT.AND P0, PT, R0, R9, PT ;  /* 0x000000090000720c */ /* 0x008fda0003f04270 */
[----:B------:R-:W-:Y:S05]  /*0110*/  @!P0 BRA `(.L_x_1) ;  /* 0x00000000001c8947 */ /* 0x000fea0003800000 */
[----:B------:R-:W0:Y:S01]  /*0120*/  LDCU.64 UR6, c[0x0][0x380] ;  /* 0x00007000ff0677ac */ /* 0x000e220008000a00 */
[----:B------:R-:W-:Y:S01]  /*0130*/  HFMA2 R8, -RZ, RZ, 0, 5.9604644775390625e-08 ;  /* 0x00000001ff087431 */ /* 0x000fe200000001ff */
[----:B------:R1:W-:Y:S01]  /*0140*/  STG.E desc[UR4][R2.64], R9 ;  /* 0x0000000902007986 */ /* 0x0003e2000c101904 */
[----:B0-----:R-:W-:-:S04]  /*0150*/  IADD3 R6, P0, PT, R7, UR6, RZ ;  /* 0x0000000607067c10 */ /* 0x001fc8000ff1e0ff */
[----:B------:R-:W-:-:S05]  /*0160*/  LEA.HI.X.SX32 R7, R7, UR7, 0x1, P0 ;  /* 0x0000000707077c11 */ /* 0x000fca00080f0eff */
[----:B------:R1:W-:Y:S04]  /*0170*/  STG.E.U8 desc[UR4][R6.64], R8 ;  /* 0x0000000806007986 */ /* 0x0003e8000c101104 */
[----:B------:R1:W5:Y:S02]  /*0180*/  LDG.E R0, desc[UR4][R2.64] ;  /* 0x0000000402007981 */ /* 0x000364000c1e1900 */
.L_x_1:
[----:B------:R-:W-:Y:S05]  /*0190*/  BSYNC.RECONVERGENT B0 ;  /* 0x0000000000007941 */ /* 0x000fea0003800200 */
.L_x_0:
[----:B-----5:R-:W-:Y:S01]  /*01a0*/  STG.E desc[UR4][R4.64], R0 ;  /* 0x0000000004007986 */ /* 0x020fe2000c101904 */
[----:B------:R-:W-:Y:S05]  /*01b0*/  EXIT ;  /* 0x000000000000794d */ /* 0x000fea0003800000 */
.L_x_2:
[----:B------:R-:W-:-:S00]  /*01c0*/  BRA `(.L_x_2) ;  /* 0xfffffffc00fc7947 */ /* 0x000fc0000383ffff */
[----:B------:R-:W-:-:S00]  /*01d0*/  NOP ;  /* 0x0000000000007918 */ /* 0x000fc00000000000 */
        /* <DEDUP_REMOVED lines=10> */
.L_x_57:


//--------------------- .text._Z7Kernel1PKiS0_S0_PbPiS2_ii --------------------------
	.section	.text._Z7Kernel1PKiS0_S0_PbPiS2_ii,"ax",@progbits
	.align	128
        .global         _Z7Kernel1PKiS0_S0_PbPiS2_ii
        .type           _Z7Kernel1PKiS0_S0_PbPiS2_ii,@function
        .size           _Z7Kernel1PKiS0_S0_PbPiS2_ii,(.L_x_58 - _Z7Kernel1PKiS0_S0_PbPiS2_ii)
        .other          _Z7Kernel1PKiS0_S0_PbPiS2_ii,@"STO_CUDA_ENTRY STV_DEFAULT"
_Z7Kernel1PKiS0_S0_PbPiS2_ii:
.text._Z7Kernel1PKiS0_S0_PbPiS2_ii:
        /* <DEDUP_REMOVED lines=8> */
[----:B------:R-:W0:Y:S01]  /*0080*/  LDCU.64 UR6, c[0x0][0x398] ;  /* 0x00007300ff0677ac */ /* 0x000e220008000a00 */
[----:B------:R-:W1:Y:S01]  /*0090*/  LDCU.64 UR4, c[0x0][0x358] ;  /* 0x00006b00ff0477ac */ /* 0x000e620008000a00 */
[----:B0-----:R-:W-:-:S04]  /*00a0*/  IADD3 R2, P0, PT, R7, UR6, RZ ;  /* 0x0000000607027c10 */ /* 0x001fc8000ff1e0ff */
[----:B------:R-:W-:-:S05]  /*00b0*/  LEA.HI.X.SX32 R3, R7, UR7, 0x1, P0 ;  /* 0x0000000707037c11 */ /* 0x000fca00080f0eff */
[----:B-1----:R-:W2:Y:S02]  /*00c0*/  LDG.E.U8 R0, desc[UR4][R2.64] ;  /* 0x0000000402007981 */ /* 0x002ea4000c1e1100 */
[----:B--2---:R-:W-:-:S13]  /*00d0*/  ISETP.NE.AND P0, PT, R0, RZ, PT ;  /* 0x000000ff0000720c */ /* 0x004fda0003f05270 */
[----:B------:R-:W-:Y:S05]  /*00e0*/  @!P0 EXIT ;  /* 0x000000000000894d */ /* 0x000fea0003800000 */
[----:B------:R-:W0:Y:S01]  /*00f0*/  LDC.64 R4, c[0x0][0x380] ;  /* 0x0000e000ff047b82 */ /* 0x000e220000000a00 */
[----:B------:R1:W-:Y:S01]  /*0100*/  STG.E.U8 desc[UR4][R2.64], RZ ;  /* 0x000000ff02007986 */ /* 0x0003e2000c101104 */
[----:B0-----:R-:W-:-:S05]  /*0110*/  IMAD.WIDE R4, R7, 0x4, R4 ;  /* 0x0000000407047825 */ /* 0x001fca00078e0204 */
[----:B------:R-:W2:Y:S04]  /*0120*/  LDG.E R0, desc[UR4][R4.64] ;  /* 0x0000000404007981 */ /* 0x000ea8000c1e1900 */
[----:B------:R-:W2:Y:S02]  /*0130*/  LDG.E R9, desc[UR4][R4.64+0x4] ;  /* 0x0000040404097981 */ /* 0x000ea4000c1e1900 */
[----:B--2---:R-:W-:-:S13]  /*0140*/  ISETP.GE.AND P0, PT, R0, R9, PT ;  /* 0x000000090000720c */ /* 0x004fda0003f06270 */
[----:B-1----:R-:W-:Y:S05]  /*0150*/  @P0 EXIT ;  /* 0x000000000000094d */ /* 0x002fea0003800000 */
[----:B------:R-:W0:Y:S01]  /*0160*/  LDC.64 R2, c[0x0][0x3a0] ;  /* 0x0000e800ff027b82 */ /* 0x000e220000000a00 */
[----:B------:R-:W-:Y:S01]  /*0170*/  IMAD.IADD R4, R0, 0x1, -R9 ;  /* 0x0000000100047824 */ /* 0x000fe200078e0a09 */
[----:B------:R-:W-:Y:S04]  /*0180*/  BSSY.RECONVERGENT B0, `(.L_x_3) ;  /* 0x0000075000007945 */ /* 0x000fe80003800200 */
[----:B------:R-:W-:Y:S01]  /*0190*/  ISETP.GT.U32.AND P0, PT, R4, -0x8, PT ;  /* 0xfffffff80400780c */ /* 0x000fe20003f04070 */
[----:B------:R-:W-:-:S05]  /*01a0*/  IMAD.IADD R4, R9, 0x1, -R0 ;  /* 0x0000000109047824 */ /* 0x000fca00078e0a00 */
[----:B------:R-:W-:Y:S01]  /*01b0*/  LOP3.LUT R17, R4, 0x7, RZ, 0xc0, !PT ;  /* 0x0000000704117812 */ /* 0x000fe200078ec0ff */
[----:B0-----:R-:W-:-:S06]  /*01c0*/  IMAD.WIDE R2, R7, 0x4, R2 ;  /* 0x0000000407027825 */ /* 0x001fcc00078e0202 */
[----:B------:R-:W-:Y:S05]  /*01d0*/  @P0 BRA `(.L_x_4) ;  /* 0x0000000400bc0947 */ /* 0x000fea0003800000 */
[----:B------:R-:W0:Y:S01]  /*01e0*/  LDC.64 R8, c[0x0][0x388] ;  /* 0x0000e200ff087b82 */ /* 0x000e220000000a00 */
[----:B------:R-:W-:-:S05]  /*01f0*/  LOP3.LUT R5, R4, 0xfffffff8, RZ, 0xc0, !PT ;  /* 0xfffffff804057812 */ /* 0x000fca00078ec0ff */
[----:B------:R-:W-:Y:S02]  /*0200*/  IMAD.MOV R5, RZ, RZ, -R5 ;  /* 0x000000ffff057224 */ /* 0x000fe400078e0a05 */
[----:B------:R-:W1:Y:S08]  /*0210*/  LDC.64 R10, c[0x0][0x390] ;  /* 0x0000e400ff0a7b82 */ /* 0x000e700000000a00 */
[----:B------:R-:W2:Y:S01]  /*0220*/  LDC.64 R6, c[0x0][0x3a8] ;  /* 0x0000ea00ff067b82 */ /* 0x000ea20000000a00 */
[----:B0-----:R-:W-:-:S05]  /*0230*/  IADD3 R8, P0, PT, R8, 0x10, RZ ;  /* 0x0000001008087810 */ /* 0x001fca0007f1e0ff */
[----:B------:R-:W-:Y:S01]  /*0240*/  IMAD.X R9, RZ, RZ, R9, P0 ;  /* 0x000000ffff097224 */ /* 0x000fe200000e0609 */
[----:B-1----:R-:W-:-:S05]  /*0250*/  IADD3 R10, P1, PT, R10, 0x10, RZ ;  /* 0x000000100a0a7810 */ /* 0x002fca0007f3e0ff */
[----:B------:R-:W-:-:S08]  /*0260*/  IMAD.X R11, RZ, RZ, R11, P1 ;  /* 0x000000ffff0b7224 */ /* 0x000fd000008e060b */
.L_x_21:
[----:B0-----:R-:W-:Y:S01]  /*0270*/  IMAD.WIDE R12, R0, 0x4, R10 ;  /* 0x00000004000c7825 */ /* 0x001fe200078e020a */
[----:B------:R-:W3:Y:S04]  /*0280*/  LDG.E R16, desc[UR4][R2.64] ;  /* 0x0000000402107981 */ /* 0x000ee8000c1e1900 */
[----:B------:R-:W3:Y:S01]  /*0290*/  LDG.E R15, desc[UR4][R12.64+-0x10] ;  /* 0xfffff0040c0f7981 */ /* 0x000ee2000c1e1900 */
[----:B------:R-:W-:Y:S01]  /*02a0*/  BSSY.RECONVERGENT B1, `(.L_x_5) ;  /* 0x000000b000017945 */ /* 0x000fe20003800200 */
[C---:B---3--:R-:W-:Y:S01]  /*02b0*/  IMAD.IADD R21, R16.reuse, 0x1, R15 ;  /* 0x0000000110157824 */ /* 0x048fe200078e020f */
[----:B------:R-:W-:-:S04]  /*02c0*/  VIMNMX R15, PT, PT, R16, R15, !PT ;  /* 0x0000000f100f7248 */ /* 0x000fc80007fe0100 */
[----:B------:R-:W-:-:S04]  /*02d0*/  ISETP.GE.AND P0, PT, R21, 0x1, PT ;  /* 0x000000011500780c */ /* 0x000fc80003f06270 */
[----:B------:R-:W-:Y:S01]  /*02e0*/  ISETP.GT.OR P0, PT, R15, 0x3f3f3f3e, !P0 ;  /* 0x3f3f3f3e0f00780c */ /* 0x000fe20004704670 */
[----:B------:R-:W-:-:S12]  /*02f0*/  IMAD.WIDE R14, R0, 0x4, R8 ;  /* 0x00000004000e7825 */ /* 0x000fd800078e0208 */
[----:B------:R-:W-:Y:S05]  /*0300*/  @P0 BRA `(.L_x_6) ;  /* 0x0000000000100947 */ /* 0x000fea0003800000 */
[----:B------:R-:W2:Y:S02]  /*0310*/  LDG.E R19, desc[UR4][R14.64+-0x10] ;  /* 0xfffff0040e137981 */ /* 0x000ea4000c1e1900 */
[----:B--2---:R-:W-:-:S05]  /*0320*/  IMAD.WIDE R18, R19, 0x4, R6 ;  /* 0x0000000413127825 */ /* 0x004fca00078e0206 */
[----:B------:R0:W-:Y:S04]  /*0330*/  REDG.E.MIN.S32.STRONG.GPU desc[UR4][R18.64], R21 ;  /* 0x000000151200798e */ /* 0x0001e8000c92e304 */
[----:B------:R0:W5:Y:S02]  /*0340*/  LDG.E R16, desc[UR4][R2.64] ;  /* 0x0000000402107981 */ /* 0x000164000c1e1900 */
.L_x_6:
[----:B------:R-:W-:Y:S05]  /*0350*/  BSYNC.RECONVERGENT B1 ;  /* 0x0000000000017941 */ /* 0x000fea0003800200 */
.L_x_5:
[----:B0-----:R-:W3:Y:S01]  /*0360*/  LDG.E R19, desc[UR4][R12.64+-0xc] ;  /* 0xfffff4040c137981 */ /* 0x001ee2000c1e1900 */
[----:B------:R-:W-:Y:S01]  /*0370*/  BSSY.RECONVERGENT B1, `(.L_x_7) ;  /* 0x000000a000017945 */ /* 0x000fe20003800200 */
[C---:B---3-5:R-:W-:Y:S01]  /*0380*/  IMAD.IADD R21, R16.reuse, 0x1, R19 ;  /* 0x0000000110157824 */ /* 0x068fe200078e0213 */
[----:B------:R-:W-:-:S04]  /*0390*/  VIMNMX R19, PT, PT, R16, R19, !PT ;  /* 0x0000001310137248 */ /* 0x000fc80007fe0100 */
[----:B------:R-:W-:-:S04]  /*03a0*/  ISETP.GE.AND P0, PT, R21, 0x1, PT ;  /* 0x000000011500780c */ /* 0x000fc80003f06270 */
[----:B------:R-:W-:-:S13]  /*03b0*/  ISETP.GT.OR P0, PT, R19, 0x3f3f3f3e, !P0 ;  /* 0x3f3f3f3e1300780c */ /* 0x000fda0004704670 */
[----:B------:R-:W-:Y:S05]  /*03c0*/  @P0 BRA `(.L_x_8) ;  /* 0x0000000000100947 */ /* 0x000fea0003800000 */
[----:B------:R-:W2:Y:S02]  /*03d0*/  LDG.E R19, desc[UR4][R14.64+-0xc] ;  /* 0xfffff4040e137981 */ /* 0x000ea4000c1e1900 */
[----:B--2---:R-:W-:-:S05]  /*03e0*/  IMAD.WIDE R18, R19, 0x4, R6 ;  /* 0x0000000413127825 */ /* 0x004fca00078e0206 */
[----:B------:R0:W-:Y:S04]  /*03f0*/  REDG.E.MIN.S32.STRONG.GPU desc[UR4][R18.64], R21 ;  /* 0x000000151200798e */ /* 0x0001e8000c92e304 */
[----:B------:R0:W5:Y:S02]  /*0400*/  LDG.E R16, desc[UR4][R2.64] ;  /* 0x0000000402107981 */ /* 0x000164000c1e1900 */
.L_x_8:
[----:B------:R-:W-:Y:S05]  /*0410*/  BSYNC.RECONVERGENT B1 ;  /* 0x0000000000017941 */ /* 0x000fea0003800200 */
.L_x_7:
        /* <DEDUP_REMOVED lines=11> */
.L_x_10:
[----:B------:R-:W-:Y:S05]  /*04d0*/  BSYNC.RECONVERGENT B1 ;  /* 0x0000000000017941 */ /* 0x000fea0003800200 */
.L_x_9:
        /* <DEDUP_REMOVED lines=11> */
.L_x_12:
[----:B------:R-:W-:Y:S05]  /*0590*/  BSYNC.RECONVERGENT B1 ;  /* 0x0000000000017941 */ /* 0x000fea0003800200 */
.L_x_11:
        /* <DEDUP_REMOVED lines=11> */
.L_x_14:
[----:B------:R-:W-:Y:S05]  /*0650*/  BSYNC.RECONVERGENT B1 ;  /* 0x0000000000017941 */ /* 0x000fea0003800200 */
.L_x_13:
        /* <DEDUP_REMOVED lines=11> */
.L_x_16:
[----:B------:R-:W-:Y:S05]  /*0710*/  BSYNC.RECONVERGENT B1 ;  /* 0x0000000000017941 */ /* 0x000fea0003800200 */
.L_x_15:
        /* <DEDUP_REMOVED lines=11> */
.L_x_18:
[----:B------:R-:W-:Y:S05]  /*07d0*/  BSYNC.RECONVERGENT B1 ;  /* 0x0000000000017941 */ /* 0x000fea0003800200 */
.L_x_17:
[----:B------:R-:W0:Y:S01]  /*07e0*/  LDG.E R13, desc[UR4][R12.64+0xc] ;  /* 0x00000c040c0d7981 */ /* 0x000e22000c1e1900 */
[----:B------:R-:W-:Y:S01]  /*07f0*/  VIADD R5, R5, 0x8 ;  /* 0x0000000805057836 */ /* 0x000fe20000000000 */
[----:B------:R-:W-:Y:S04]  /*0800*/  BSSY.RECONVERGENT B1, `(.L_x_19) ;  /* 0x000000a000017945 */ /* 0x000fe80003800200 */
[----:B------:R-:W-:Y:S01]  /*0810*/  ISETP.NE.AND P1, PT, R5, RZ, PT ;  /* 0x000000ff0500720c */ /* 0x000fe20003f25270 */
[C---:B0----5:R-:W-:Y:S01]  /*0820*/  IMAD.IADD R19, R13.reuse, 0x1, R16 ;  /* 0x000000010d137824 */ /* 0x061fe200078e0210 */
[----:B------:R-:W-:-:S04]  /*0830*/  VIMNMX R16, PT, PT, R13, R16, !PT ;  /* 0x000000100d107248 */ /* 0x000fc80007fe0100 */
[----:B------:R-:W-:-:S04]  /*0840*/  ISETP.GE.AND P0, PT, R19, 0x1, PT ;  /* 0x000000011300780c */ /* 0x000fc80003f06270 */
[----:B------:R-:W-:-:S13]  /*0850*/  ISETP.GT.OR P0, PT, R16, 0x3f3f3f3e, !P0 ;  /* 0x3f3f3f3e1000780c */ /* 0x000fda0004704670 */
[----:B------:R-:W-:Y:S05]  /*0860*/  @P0 BRA `(.L_x_20) ;  /* 0x00000000000c0947 */ /* 0x000fea0003800000 */
[----:B------:R-:W2:Y:S02]  /*0870*/  LDG.E R13, desc[UR4][R14.64+0xc] ;  /* 0x00000c040e0d7981 */ /* 0x000ea4000c1e1900 */
[----:B--2---:R-:W-:-:S05]  /*0880*/  IMAD.WIDE R12, R13, 0x4, R6 ;  /* 0x000000040d0c7825 */ /* 0x004fca00078e0206 */
[----:B------:R0:W-:Y:S02]  /*0890*/  REDG.E.MIN.S32.STRONG.GPU desc[UR4][R12.64], R19 ;  /* 0x000000130c00798e */ /* 0x0001e4000c92e304 */
.L_x_20:
[----:B------:R-:W-:Y:S05]  /*08a0*/  BSYNC.RECONVERGENT B1 ;  /* 0x0000000000017941 */ /* 0x000fea0003800200 */
.L_x_19:
[----:B------:R-:W-:Y:S01]  /*08b0*/  VIADD R0, R0, 0x8 ;  /* 0x0000000800007836 */ /* 0x000fe20000000000 */
[----:B------:R-:W-:Y:S06]  /*08c0*/  @P1 BRA `(.L_x_21) ;  /* 0xfffffff800681947 */ /* 0x000fec000383ffff */
.L_x_4:
[----:B------:R-:W-:Y:S05]  /*08d0*/  BSYNC.RECONVERGENT B0 ;  /* 0x0000000000007941 */ /* 0x000fea0003800200 */
.L_x_3:
[----:B------:R-:W-:-:S13]  /*08e0*/  ISETP.NE.AND P0, PT, R17, RZ, PT ;  /* 0x000000ff1100720c */ /* 0x000fda0003f05270 */
[----:B------:R-:W-:Y:S05]  /*08f0*/  @!P0 EXIT ;  /* 0x000000000000894d */ /* 0x000fea0003800000 */
[----:B------:R-:W-:Y:S01]  /*0900*/  ISETP.GE.U32.AND P0, PT, R17, 0x4, PT ;  /* 0x000000041100780c */ /* 0x000fe20003f06070 */
[----:B------:R-:W-:Y:S01]  /*0910*/  BSSY.RECONVERGENT B0, `(.L_x_22) ;  /* 0x000003c000007945 */ /* 0x000fe20003800200 */
[----:B------:R-:W-:-:S11]  /*0920*/  LOP3.LUT R5, R4, 0x3, RZ, 0xc0, !PT ;  /* 0x0000000304057812 */ /* 0x000fd600078ec0ff */
[----:B------:R-:W-:Y:S05]  /*0930*/  @!P0 BRA `(.L_x_23) ;  /* 0x0000000000e48947 */ /* 0x000fea0003800000 */
[----:B--2---:R-:W1:Y:S01]  /*0940*/  LDC.64 R6, c[0x0][0x390] ;  /* 0x0000e400ff067b82 */ /* 0x004e620000000a00 */
[----:B0-----:R-:W2:Y:S07]  /*0950*/  LDG.E R13, desc[UR4][R2.64] ;  /* 0x00000004020d7981 */ /* 0x001eae000c1e1900 */
[----:B------:R-:W0:Y:S01]  /*0960*/  LDC.64 R8, c[0x0][0x388] ;  /* 0x0000e200ff087b82 */ /* 0x000e220000000a00 */
[----:B-1----:R-:W-:-:S05]  /*0970*/  IMAD.WIDE R6, R0, 0x4, R6 ;  /* 0x0000000400067825 */ /* 0x002fca00078e0206 */
[----:B------:R-:W2:Y:S01]  /*0980*/  LDG.E R10, desc[UR4][R6.64] ;  /* 0x00000004060a7981 */ /* 0x000ea2000c1e1900 */
[----:B------:R-:W-:Y:S01]  /*0990*/  BSSY.RECONVERGENT B1, `(.L_x_24) ;  /* 0x000000c000017945 */ /* 0x000fe20003800200 */
[----:B0-----:R-:W-:-:S04]  /*09a0*/  IMAD.WIDE R8, R0, 0x4, R8 ;  /* 0x0000000400087825 */ /* 0x001fc800078e0208 */
[C---:B--2---:R-:W-:Y:S01]  /*09b0*/  IMAD.IADD R15, R13.reuse, 0x1, R10 ;  /* 0x000000010d0f7824 */ /* 0x044fe200078e020a */
[----:B------:R-:W-:-:S04]  /*09c0*/  VIMNMX R10, PT, PT, R13, R10, !PT ;  /* 0x0000000a0d0a7248 */ /* 0x000fc80007fe0100 */
[----:B------:R-:W-:-:S04]  /*09d0*/  ISETP.GE.AND P0, PT, R15, 0x1, PT ;  /* 0x000000010f00780c */ /* 0x000fc80003f06270 */
[----:B------:R-:W-:-:S13]  /*09e0*/  ISETP.GT.OR P0, PT, R10, 0x3f3f3f3e, !P0 ;  /* 0x3f3f3f3e0a00780c */ /* 0x000fda0004704670 */
[----:B------:R-:W-:Y:S05]  /*09f0*/  @P0 BRA `(.L_x_25) ;  /* 0x0000000000140947 */ /* 0x000fea0003800000 */
[----:B------:R-:W2:Y:S01]  /*0a00*/  LDG.E R13, desc[UR4][R8.64] ;  /* 0x00000004080d7981 */ /* 0x000ea2000c1e1900 */
[----:B------:R-:W2:Y:S02]  /*0a10*/  LDC.64 R10, c[0x0][0x3a8] ;  /* 0x0000ea00ff0a7b82 */ /* 0x000ea40000000a00 */
[----:B--2---:R-:W-:-:S05]  /*0a20*/  IMAD.WIDE R10, R13, 0x4, R10 ;  /* 0x000000040d0a7825 */ /* 0x004fca00078e020a */
[----:B------:R0:W-:Y:S04]  /*0a30*/  REDG.E.MIN.S32.STRONG.GPU desc[UR4][R10.64], R15 ;  /* 0x0000000f0a00798e */ /* 0x0001e8000c92e304 */
[----:B------:R0:W5:Y:S02]  /*0a40*/  LDG.E R13, desc[UR4][R2.64] ;  /* 0x00000004020d7981 */ /* 0x000164000c1e1900 */
.L_x_25:
[----:B------:R-:W-:Y:S05]  /*0a50*/  BSYNC.RECONVERGENT B1 ;  /* 0x0000000000017941 */ /* 0x000fea0003800200 */
.L_x_24:
[----:B0-----:R-:W2:Y:S01]  /*0a60*/  LDG.E R10, desc[UR4][R6.64+0x4] ;  /* 0x00000404060a7981 */ /* 0x001ea2000c1e1900 */
[----:B------:R-:W-:Y:S01]  /*0a70*/  BSSY.RECONVERGENT B1, `(.L_x_26) ;  /* 0x000000b000017945 */ /* 0x000fe20003800200 */
[C---:B--2--5:R-:W-:Y:S01]  /*0a80*/  IMAD.IADD R15, R13.reuse, 0x1, R10 ;  /* 0x000000010d0f7824 */ /* 0x064fe200078e020a */
        /* <DEDUP_REMOVED lines=9> */
.L_x_27:
[----:B------:R-:W-:Y:S05]  /*0b20*/  BSYNC.RECONVERGENT B1 ;  /* 0x0000000000017941 */ /* 0x000fea0003800200 */
.L_x_26:
        /* <DEDUP_REMOVED lines=12> */
.L_x_29:
[----:B------:R-:W-:Y:S05]  /*0bf0*/  BSYNC.RECONVERGENT B1 ;  /* 0x0000000000017941 */ /* 0x000fea0003800200 */
.L_x_28:
[----:B------:R-:W0:Y:S01]  /*0c00*/  LDG.E R6, desc[UR4][R6.64+0xc] ;  /* 0x00000c0406067981 */ /* 0x000e22000c1e1900 */
[----:B------:R-:W-:Y:S01]  /*0c10*/  BSSY.RECONVERGENT B1, `(.L_x_30) ;  /* 0x000000a000017945 */ /* 0x000fe20003800200 */
[C---:B0----5:R-:W-:Y:S01]  /*0c20*/  IMAD.IADD R11, R6.reuse, 0x1, R13 ;  /* 0x00000001060b7824 */ /* 0x061fe200078e020d */
[----:B------:R-:W-:-:S04]  /*0c30*/  VIMNMX R13, PT, PT, R6, R13, !PT ;  /* 0x0000000d060d7248 */ /* 0x000fc80007fe0100 */
[----:B------:R-:W-:-:S04]  /*0c40*/  ISETP.GE.AND P0, PT, R11, 0x1, PT ;  /* 0x000000010b00780c */ /* 0x000fc80003f06270 */
[----:B------:R-:W-:-:S13]  /*0c50*/  ISETP.GT.OR P0, PT, R13, 0x3f3f3f3e, !P0 ;  /* 0x3f3f3f3e0d00780c */ /* 0x000fda0004704670 */
[----:B------:R-:W-:Y:S05]  /*0c60*/  @P0 BRA `(.L_x_31) ;  /* 0x0000000000100947 */ /* 0x000fea0003800000 */
[----:B------:R-:W2:Y:S01]  /*0c70*/  LDG.E R9, desc[UR4][R8.64+0xc] ;  /* 0x00000c0408097981 */ /* 0x000ea2000c1e1900 */
[----:B------:R-:W2:Y:S02]  /*0c80*/  LDC.64 R6, c[0x0][0x3a8] ;  /* 0x0000ea00ff067b82 */ /* 0x000ea40000000a00 */
[----:B--2---:R-:W-:-:S05]  /*0c90*/  IMAD.WIDE R6, R9, 0x4, R6 ;  /* 0x0000000409067825 */ /* 0x004fca00078e0206 */
[----:B------:R0:W-:Y:S02]  /*0ca0*/  REDG.E.MIN.S32.STRONG.GPU desc[UR4][R6.64], R11 ;  /* 0x0000000b0600798e */ /* 0x0001e4000c92e304 */
.L_x_31:
[----:B------:R-:W-:Y:S05]  /*0cb0*/  BSYNC.RECONVERGENT B1 ;  /* 0x0000000000017941 */ /* 0x000fea0003800200 */
.L_x_30:
[----:B------:R-:W-:-:S07]  /*0cc0*/  VIADD R0, R0, 0x4 ;  /* 0x0000000400007836 */ /* 0x000fce0000000000 */
.L_x_23:
[----:B------:R-:W-:Y:S05]  /*0cd0*/  BSYNC.RECONVERGENT B0 ;  /* 0x0000000000007941 */ /* 0x000fea0003800200 */
.L_x_22:
[----:B------:R-:W-:-:S13]  /*0ce0*/  ISETP.NE.AND P0, PT, R5, RZ, PT ;  /* 0x000000ff0500720c */ /* 0x000fda0003f05270 */
[----:B------:R-:W-:Y:S05]  /*0cf0*/  @!P0 EXIT ;  /* 0x000000000000894d */ /* 0x000fea0003800000 */
[----:B------:R-:W-:Y:S01]  /*0d00*/  ISETP.NE.AND P0, PT, R5, 0x1, PT ;  /* 0x000000010500780c */ /* 0x000fe20003f05270 */
[----:B------:R-:W-:-:S12]  /*0d10*/  BSSY.RECONVERGENT B0, `(.L_x_32) ;  /* 0x0000021000007945 */ /* 0x000fd80003800200 */
[----:B------:R-:W-:Y:S05]  /*0d20*/  @!P0 BRA `(.L_x_33) ;  /* 0x00000000007c8947 */ /* 0x000fea0003800000 */
[----:B0-2---:R-:W0:Y:S01]  /*0d30*/  LDC.64 R6, c[0x0][0x390] ;  /* 0x0000e400ff067b82 */ /* 0x005e220000000a00 */
[----:B------:R-:W2:Y:S01]  /*0d40*/  LDG.E R12, desc[UR4][R2.64] ;  /* 0x00000004020c7981 */ /* 0x000ea2000c1e1900 */
[----:B0-----:R-:W-:-:S06]  /*0d50*/  IMAD.WIDE R10, R0, 0x4, R6 ;  /* 0x00000004000a7825 */ /* 0x001fcc00078e0206 */
[----:B------:R-:W0:Y:S01]  /*0d60*/  LDC.64 R6, c[0x0][0x388] ;  /* 0x0000e200ff067b82 */ /* 0x000e220000000a00 */
        /* <DEDUP_REMOVED lines=13> */
.L_x_35:
[----:B------:R-:W-:Y:S05]  /*0e40*/  BSYNC.RECONVERGENT B1 ;  /* 0x0000000000017941 */ /* 0x000fea0003800200 */
.L_x_34:
[----:B------:R-:W2:Y:S01]  /*0e50*/  LDG.E R11, desc[UR4][R10.64+0x4] ;  /* 0x000004040a0b7981 */ /* 0x000ea2000c1e1900 */
[----:B------:R-:W-:Y:S01]  /*0e60*/  BSSY.RECONVERGENT B1, `(.L_x_36) ;  /* 0x000000a000017945 */ /* 0x000fe20003800200 */
[C---:B--2--5:R-:W-:Y:S01]  /*0e70*/  IMAD.IADD R5, R11.reuse, 0x1, R12 ;  /* 0x000000010b057824 */ /* 0x064fe200078e020c */
[----:B------:R-:W-:-:S04]  /*0e80*/  VIMNMX R12, PT, PT, R11, R12, !PT ;  /* 0x0000000c0b0c7248 */ /* 0x000fc80007fe0100 */
[----:B------:R-:W-:-:S04]  /*0e90*/  ISETP.GE.AND P0, PT, R5, 0x1, PT ;  /* 0x000000010500780c */ /* 0x000fc80003f06270 */
[----:B------:R-:W-:-:S13]  /*0ea0*/  ISETP.GT.OR P0, PT, R12, 0x3f3f3f3e, !P0 ;  /* 0x3f3f3f3e0c00780c */ /* 0x000fda0004704670 */
[----:B------:R-:W-:Y:S05]  /*0eb0*/  @P0 BRA `(.L_x_37) ;  /* 0x0000000000100947 */ /* 0x000fea0003800000 */
[----:B------:R-:W2:Y:S01]  /*0ec0*/  LDG.E R9, desc[UR4][R8.64+0x4] ;  /* 0x0000040408097981 */ /* 0x000ea2000c1e1900 */
[----:B0-----:R-:W2:Y:S02]  /*0ed0*/  LDC.64 R6, c[0x0][0x3a8] ;  /* 0x0000ea00ff067b82 */ /* 0x001ea40000000a00 */
[----:B--2---:R-:W-:-:S05]  /*0ee0*/  IMAD.WIDE R6, R9, 0x4, R6 ;  /* 0x0000000409067825 */ /* 0x004fca00078e0206 */
[----:B------:R1:W-:Y:S02]  /*0ef0*/  REDG.E.MIN.S32.STRONG.GPU desc[UR4][R6.64], R5 ;  /* 0x000000050600798e */ /* 0x0003e4000c92e304 */
.L_x_37:
[----:B------:R-:W-:Y:S05]  /*0f00*/  BSYNC.RECONVERGENT B1 ;  /* 0x0000000000017941 */ /* 0x000fea0003800200 */
.L_x_36:
[----:B------:R-:W-:-:S07]  /*0f10*/  VIADD R0, R0, 0x2 ;  /* 0x0000000200007836 */ /* 0x000fce0000000000 */
.L_x_33:
[----:B------:R-:W-:Y:S05]  /*0f20*/  BSYNC.RECONVERGENT B0 ;  /* 0x0000000000007941 */ /* 0x000fea0003800200 */
.L_x_32:
[----:B------:R-:W-:-:S04]  /*0f30*/  LOP3.LUT R4, R4, 0x1, RZ, 0xc0, !PT ;  /* 0x0000000104047812 */ /* 0x000fc800078ec0ff */
[----:B------:R-:W-:-:S13]  /*0f40*/  ISETP.NE.U32.AND P0, PT, R4, 0x1, PT ;  /* 0x000000010400780c */ /* 0x000fda0003f05070 */
[----:B------:R-:W-:Y:S05]  /*0f50*/  @P0 EXIT ;  /* 0x000000000000094d */ /* 0x000fea0003800000 */
[----:B-1----:R-:W1:Y:S01]  /*0f60*/  LDC.64 R4, c[0x0][0x390] ;  /* 0x0000e400ff047b82 */ /* 0x002e620000000a00 */
[----:B0-----:R-:W3:Y:S07]  /*0f70*/  LDG.E R2, desc[UR4][R2.64] ;  /* 0x0000000402027981 */ /* 0x001eee000c1e1900 */
[----:B--2---:R-:W0:Y:S01]  /*0f80*/  LDC.64 R6, c[0x0][0x388] ;  /* 0x0000e200ff067b82 */ /* 0x004e220000000a00 */
[----:B-1----:R-:W-:-:S06]  /*0f90*/  IMAD.WIDE R4, R0, 0x4, R4 ;  /* 0x0000000400047825 */ /* 0x002fcc00078e0204 */
[----:B------:R-:W3:Y:S01]  /*0fa0*/  LDG.E R5, desc[UR4][R4.64] ;  /* 0x0000000404057981 */ /* 0x000ee2000c1e1900 */
[----:B0-----:R-:W-:-:S04]  /*0fb0*/  IMAD.WIDE R6, R0, 0x4, R6 ;  /* 0x0000000400067825 */ /* 0x001fc800078e0206 */
[C---:B---3--:R-:W-:Y:S01]  /*0fc0*/  IMAD.IADD R9, R2.reuse, 0x1, R5 ;  /* 0x0000000102097824 */ /* 0x048fe200078e0205 */
[----:B------:R-:W-:-:S04]  /*0fd0*/  VIMNMX R8, PT, PT, R2, R5, !PT ;  /* 0x0000000502087248 */ /* 0x000fc80007fe0100 */
[----:B------:R-:W-:-:S04]  /*0fe0*/  ISETP.GE.AND P0, PT, R9, 0x1, PT ;  /* 0x000000010900780c */ /* 0x000fc80003f06270 */
[----:B------:R-:W-:-:S13]  /*0ff0*/  ISETP.GT.OR P0, PT, R8, 0x3f3f3f3e, !P0 ;  /* 0x3f3f3f3e0800780c */ /* 0x000fda0004704670 */
[----:B------:R-:W-:Y:S05]  /*1000*/  @P0 EXIT ;  /* 0x000000000000094d */ /* 0x000fea0003800000 */
[----:B------:R-:W2:Y:S01]  /*1010*/  LDG.E R7, desc[UR4][R6.64] ;  /* 0x0000000406077981 */ /* 0x000ea2000c1e1900 */
[----:B------:R-:W2:Y:S02]  /*1020*/  LDC.64 R2, c[0x0][0x3a8] ;  /* 0x0000ea00ff027b82 */ /* 0x000ea40000000a00 */
[----:B--2---:R-:W-:-:S05]  /*1030*/  IMAD.WIDE R2, R7, 0x4, R2 ;  /* 0x0000000407027825 */ /* 0x004fca00078e0202 */
[----:B------:R-:W-:Y:S01]  /*1040*/  REDG.E.MIN.S32.STRONG.GPU desc[UR4][R2.64], R9 ;  /* 0x000000090200798e */ /* 0x000fe2000c92e304 */
[----:B------:R-:W-:Y:S05]  /*1050*/  EXIT ;  /* 0x000000000000794d */ /* 0x000fea0003800000 */
.L_x_38:
        /* <DEDUP_REMOVED lines=10> */
.L_x_58:


//--------------------- .text._Z10initArraysPbPiS0_ii --------------------------
	.section	.text._Z10initArraysPbPiS0_ii,"ax",@progbits
	.align	128
        .global         _Z10initArraysPbPiS0_ii
        .type           _Z10initArraysPbPiS0_ii,@function
        .size           _Z10initArraysPbPiS0_ii,(.L_x_59 - _Z10initArraysPbPiS0_ii)
        .other          _Z10initArraysPbPiS0_ii,@"STO_CUDA_ENTRY STV_DEFAULT"
_Z10initArraysPbPiS0_ii:
.text._Z10initArraysPbPiS0_ii:
        /* <DEDUP_REMOVED lines=9> */
[----:B------:R-:W1:Y:S01]  /*0090*/  LDCU.64 UR8, c[0x0][0x380] ;  /* 0x00007000ff0877ac */ /* 0x000e620008000a00 */
[----:B------:R-:W2:Y:S06]  /*00a0*/  LDCU UR6, c[0x0][0x398] ;  /* 0x00007300ff0677ac */ /* 0x000eac0008000800 */
[----:B------:R-:W3:Y:S01]  /*00b0*/  LDC.64 R4, c[0x0][0x390] ;  /* 0x0000e400ff047b82 */ /* 0x000ee20000000a00 */
[----:B------:R-:W4:Y:S01]  /*00c0*/  LDCU.64 UR4, c[0x0][0x358] ;  /* 0x00006b00ff0477ac */ /* 0x000f220008000a00 */
[----:B-1----:R-:W-:-:S02]  /*00d0*/  IADD3 R6, P1, PT, R9, UR8, RZ ;  /* 0x0000000809067c10 */ /* 0x002fc4000ff3e0ff */
[C---:B--2---:R-:W-:Y:S01]  /*00e0*/  ISETP.NE.AND P0, PT, R9.reuse, UR6, PT ;  /* 0x0000000609007c0c */ /* 0x044fe2000bf05270 */
[C---:B0-----:R-:W-:Y:S01]  /*00f0*/  IMAD.WIDE R2, R9.reuse, 0x4, R2 ;  /* 0x0000000409027825 */ /* 0x041fe200078e0202 */
[C---:B------:R-:W-:Y:S02]  /*0100*/  LEA.HI.X.SX32 R7, R9.reuse, UR9, 0x1, P1 ;  /* 0x0000000909077c11 */ /* 0x040fe400088f0eff */
[----:B------:R-:W-:Y:S02]  /*0110*/  SEL R11, RZ, 0x1, P0 ;  /* 0x00000001ff0b7807 */ /* 0x000fe40000000000 */
[----:B------:R-:W-:Y:S01]  /*0120*/  SEL R13, RZ, 0x3f3f3f3f, !P0 ;  /* 0x3f3f3f3fff0d7807 */ /* 0x000fe20004000000 */
[----:B---3--:R-:W-:Y:S02]  /*0130*/  IMAD.WIDE R4, R9, 0x4, R4 ;  /* 0x0000000409047825 */ /* 0x008fe400078e0204 */
[----:B----4-:R-:W-:Y:S04]  /*0140*/  STG.E.U8 desc[UR4][R6.64], R11 ;  /* 0x0000000b06007986 */ /* 0x010fe8000c101104 */
[----:B------:R-:W-:Y:S04]  /*0150*/  STG.E desc[UR4][R2.64], R13 ;  /* 0x0000000d02007986 */ /* 0x000fe8000c101904 */
[----:B------:R-:W-:Y:S01]  /*0160*/  STG.E desc[UR4][R4.64], R13 ;  /* 0x0000000d04007986 */ /* 0x000fe2000c101904 */
[----:B------:R-:W-:Y:S05]  /*0170*/  EXIT ;  /* 0x000000000000794d */ /* 0x000fea0003800000 */
.L_x_39:
        /* <DEDUP_REMOVED lines=16> */
.L_x_59:


//--------------------- .text._Z16generate_csr_gpuPiS_S_iiiij --------------------------
	.section	.text._Z16generate_csr_gpuPiS_S_iiiij,"ax",@progbits
	.align	128
        .global         _Z16generate_csr_gpuPiS_S_iiiij
        .type           _Z16generate_csr_gpuPiS_S_iiiij,@function
        .size           _Z16generate_csr_gpuPiS_S_iiiij,(.L_x_60 - _Z16generate_csr_gpuPiS_S_iiiij)
        .other          _Z16generate_csr_gpuPiS_S_iiiij,@"STO_CUDA_ENTRY STV_DEFAULT"
_Z16generate_csr_gpuPiS_S_iiiij:
.text._Z16generate_csr_gpuPiS_S_iiiij:
[----:B------:R-:W0:Y:S01]  /*0000*/  LDC R1, c[0x0][0x37c] ;  /* 0x0000df00ff017b82 */ /* 0x000e220000000800 */
[----:B------:R-:W1:Y:S07]  /*0010*/  S2R R3, SR_TID.X ;  /* 0x0000000000037919 */ /* 0x000e6e0000002100 */
[----:B------:R-:W1:Y:S01]  /*0020*/  S2UR UR4, SR_CTAID.X ;  /* 0x00000000000479c3 */ /* 0x000e620000002500 */
[----:B------:R-:W2:Y:S01]  /*0030*/  LDCU UR5, c[0x0][0x398] ;  /* 0x00007300ff0577ac */ /* 0x000ea20008000800 */
[----:B------:R-:W-:Y:S01]  /*0040*/  BSSY.RECONVERGENT B0, `(.L_x_40) ;  /* 0x00002d1000007945 */ /* 0x000fe20003800200 */
[----:B0-----:R-:W-:Y:S01]  /*0050*/  VIADD R1, R1, 0xffffffd0 ;  /* 0xffffffd001017836 */ /* 0x001fe20000000000 */
[----:B------:R-:W0:Y:S04]  /*0060*/  LDCU.64 UR6, c[0x0][0x358] ;  /* 0x00006b00ff0677ac */ /* 0x000e280008000a00 */
[----:B------:R-:W1:Y:S02]  /*0070*/  LDC R12, c[0x0][0x360] ;  /* 0x0000d800ff0c7b82 */ /* 0x000e640000000800 */
[----:B-1----:R-:W-:-:S05]  /*0080*/  IMAD R12, R12, UR4, R3 ;  /* 0x000000040c0c7c24 */ /* 0x002fca000f8e0203 */
[----:B--2---:R-:W-:-:S13]  /*0090*/  ISETP.GE.AND P0, PT, R12, UR5, PT ;  /* 0x000000050c007c0c */ /* 0x004fda000bf06270 */
[----:B0-----:R-:W-:Y:S05]  /*00a0*/  @P0 BRA `(.L_x_41) ;  /* 0x0000002c00280947 */ /* 0x001fea0003800000 */
[----:B------:R-:W0:Y:S01]  /*00b0*/  LDCU UR5, c[0x0][0x3a8] ;  /* 0x00007500ff0577ac */ /* 0x000e220008000800 */
[----:B------:R-:W1:Y:S01]  /*00c0*/  LDC.64 R14, c[0x0][0x380] ;  /* 0x0000e000ff0e7b82 */ /* 0x000e620000000a00 */
[----:B------:R-:W-:Y:S01]  /*00d0*/  IMAD.MOV.U32 R11, RZ, RZ, -0x75bd8fc ;  /* 0xf8a42704ff0b7424 */ /* 0x000fe200078e00ff */
[C---:B------:R-:W-:Y:S01]  /*00e0*/  ISETP.NE.AND P0, PT, R12.reuse, RZ, PT ;  /* 0x000000ff0c00720c */ /* 0x040fe20003f05270 */
[----:B------:R-:W2:Y:S01]  /*00f0*/  LDCU UR4, c[0x0][0x3a4] ;  /* 0x00007480ff0477ac */ /* 0x000ea20008000800 */
[----:B------:R-:W-:Y:S01]  /*0100*/  IMAD.MOV.U32 R8, RZ, RZ, -0x23270784 ;  /* 0xdcd8f87cff087424 */ /* 0x000fe200078e00ff */
[----:B------:R-:W-:Y:S01]  /*0110*/  BSSY.RECONVERGENT B1, `(.L_x_42) ;  /* 0x0000267000017945 */ /* 0x000fe20003800200 */
[----:B------:R-:W-:Y:S02]  /*0120*/  IMAD.MOV.U32 R7, RZ, RZ, -0x75bd8fc ;  /* 0xf8a42704ff077424 */ /* 0x000fe400078e00ff */
[----:B------:R-:W-:Y:S02]  /*0130*/  IMAD.MOV.U32 R4, RZ, RZ, -0x23270784 ;  /* 0xdcd8f87cff047424 */ /* 0x000fe400078e00ff */
[----:B0-----:R-:W-:-:S02]  /*0140*/  VIADD R0, R12, UR5 ;  /* 0x000000050c007c36 */ /* 0x001fc40008000000 */
[----:B--2---:R-:W-:-:S03]  /*0150*/  IMAD R13, R12, UR4, RZ ;  /* 0x000000040c0d7c24 */ /* 0x004fc6000f8e02ff */
[----:B------:R-:W-:Y:S01]  /*0160*/  LOP3.LUT R0, R0, 0xaad26b49, RZ, 0x3c, !PT ;  /* 0xaad26b4900007812 */ /* 0x000fe200078e3cff */
[----:B-1----:R-:W-:-:S04]  /*0170*/  IMAD.WIDE R14, R12, 0x4, R14 ;  /* 0x000000040c0e7825 */ /* 0x002fc800078e020e */
[----:B------:R-:W-:Y:S01]  /*0180*/  IMAD R0, R0, 0x4182bed5, RZ ;  /* 0x4182bed500007824 */ /* 0x000fe200078e02ff */
[----:B------:R0:W-:Y:S03]  /*0190*/  STG.E desc[UR6][R14.64], R13 ;  /* 0x0000000d0e007986 */ /* 0x0001e6000c101906 */
[C---:B------:R-:W-:Y:S01]  /*01a0*/  VIADD R5, R0.reuse, 0x583f19 ;  /* 0x00583f1900057836 */ /* 0x040fe20000000000 */
[C---:B------:R-:W-:Y:S01]  /*01b0*/  LOP3.LUT R6, R0.reuse, 0x159a55e5, RZ, 0x3c, !PT ;  /* 0x159a55e500067812 */ /* 0x040fe200078e3cff */
[----:B------:R-:W-:Y:S02]  /*01c0*/  VIADD R2, R0, 0xd9f6dc18 ;  /* 0xd9f6dc1800027836 */ /* 0x000fe40000000000 */
[----:B------:R-:W-:Y:S02]  /*01d0*/  IMAD.MOV.U32 R9, RZ, RZ, R5 ;  /* 0x000000ffff097224 */ /* 0x000fe400078e0005 */
[----:B------:R-:W-:-:S02]  /*01e0*/  IMAD.MOV.U32 R10, RZ, RZ, R6 ;  /* 0x000000ffff0a7224 */ /* 0x000fc400078e0006 */
[----:B------:R-:W-:Y:S01]  /*01f0*/  VIADD R3, R0, 0x75bcd15 ;  /* 0x075bcd1500037836 */ /* 0x000fe20000000000 */
[----:B------:R0:W-:Y:S04]  /*0200*/  STL.64 [R1+0x10], R8 ;  /* 0x0000100801007387 */ /* 0x0001e80000100a00 */
[----:B------:R0:W-:Y:S04]  /*0210*/  STL.64 [R1+0x8], R10 ;  /* 0x0000080a01007387 */ /* 0x0001e80000100a00 */
[----:B------:R0:W-:Y:S01]  /*0220*/  STL.64 [R1], R2 ;  /* 0x0000000201007387 */ /* 0x0001e20000100a00 */
[----:B------:R-:W-:Y:S05]  /*0230*/  @!P0 BRA `(.L_x_43) ;  /* 0x0000002400508947 */ /* 0x000fea0003800000 */
[--C-:B0-----:R-:W-:Y:S01]  /*0240*/  SHF.R.S32.HI R15, RZ, 0x1f, R12.reuse ;  /* 0x0000001fff0f7819 */ /* 0x101fe2000001140c */
[----:B------:R-:W-:Y:S02]  /*0250*/  IMAD.MOV.U32 R14, RZ, RZ, R12 ;  /* 0x000000ffff0e7224 */ /* 0x000fe400078e000c */
[----:B------:R-:W-:Y:S02]  /*0260*/  IMAD.MOV.U32 R13, RZ, RZ, RZ ;  /* 0x000000ffff0d7224 */ /* 0x000fe400078e00ff */
[----:B------:R-:W-:Y:S02]  /*0270*/  IMAD.MOV.U32 R7, RZ, RZ, -0x75bd8fc ;  /* 0xf8a42704ff077424 */ /* 0x000fe400078e00ff */
[----:B------:R-:W-:-:S07]  /*0280*/  IMAD.MOV.U32 R4, RZ, RZ, -0x23270784 ;  /* 0xdcd8f87cff047424 */ /* 0x000fce00078e00ff */
.L_x_52:
[----:B------:R-:W-:Y:S01]  /*0290*/  LOP3.LUT R0, R14, 0x3, RZ, 0xc0, !PT ;  /* 0x000000030e007812 */ /* 0x000fe200078ec0ff */
[----:B------:R-:W-:Y:S03]  /*02a0*/  BSSY.RECONVERGENT B2, `(.L_x_44) ;  /* 0x0000247000027945 */ /* 0x000fe60003800200 */
[----:B------:R-:W-:-:S04]  /*02b0*/  ISETP.NE.U32.AND P0, PT, R0, RZ, PT ;  /* 0x000000ff0000720c */ /* 0x000fc80003f05070 */
[----:B------:R-:W-:-:S13]  /*02c0*/  ISETP.NE.AND.EX P0, PT, RZ, RZ, PT, P0 ;  /* 0x000000ffff00720c */ /* 0x000fda0003f05300 */
[----:B0-----:R-:W-:Y:S05]  /*02d0*/  @!P0 BRA `(.L_x_45) ;  /* 0x00000024000c8947 */ /* 0x001fea0003800000 */
[----:B------:R-:W0:Y:S01]  /*02e0*/  LDC.64 R8, c[0x4][RZ] ;  /* 0x01000000ff087b82 */ /* 0x000e220000000a00 */
[----:B------:R-:W-:Y:S01]  /*02f0*/  IMAD.MOV.U32 R0, RZ, RZ, RZ ;  /* 0x000000ffff007224 */ /* 0x000fe200078e00ff */
[----:B------:R-:W-:Y:S02]  /*0300*/  CS2R R4, SRZ ;  /* 0x0000000000047805 */ /* 0x000fe4000001ff00 */
[----:B------:R-:W-:Y:S01]  /*0310*/  CS2R R6, SRZ ;  /* 0x0000000000067805 */ /* 0x000fe2000001ff00 */
[----:B------:R-:W-:Y:S02]  /*0320*/  IMAD.MOV.U32 R3, RZ, RZ, RZ ;  /* 0x000000ffff037224 */ /* 0x000fe400078e00ff */
[----:B0-----:R-:W-:-:S07]  /*0330*/  IMAD.WIDE.U32 R8, R13, 0xc80, R8 ;  /* 0x00000c800d087825 */ /* 0x001fce00078e0008 */
.L_x_47:
[----:B------:R-:W-:-:S06]  /*0340*/  IMAD R16, R0, 0x4, R1 ;  /* 0x0000000400107824 */ /* 0x000fcc00078e0201 */
[----:B------:R-:W5:Y:S01]  /*0350*/  LDL R16, [R16+0x4] ;  /* 0x0000040010107983 */ /* 0x000f620000100800 */
[----:B------:R-:W-:-:S05]  /*0360*/  UMOV UR4, URZ ;  /* 0x000000ff00047c82 */ /* 0x000fca0008000000 */
.L_x_46:
[----:B-----5:R-:W-:Y:S01]  /*0370*/  SHF.R.U32.HI R21, RZ, UR4, R16 ;  /* 0x00000004ff157c19 */ /* 0x020fe20008011610 */
[----:B------:R-:W-:-:S03]  /*0380*/  IMAD.SHL.U32 R10, R0, 0x20, RZ ;  /* 0x00000020000a7824 */ /* 0x000fc600078e00ff */
[----:B------:R-:W-:Y:S01]  /*0390*/  LOP3.LUT R11, R21, 0x1, RZ, 0xc0, !PT ;  /* 0x00000001150b7812 */ /* 0x000fe200078ec0ff */
[----:B------:R-:W-:-:S03]  /*03a0*/  VIADD R10, R10, UR4 ;  /* 0x000000040a0a7c36 */ /* 0x000fc60008000000 */
[----:B------:R-:W-:Y:S01]  /*03b0*/  ISETP.NE.U32.AND P0, PT, R11, 0x1, PT ;  /* 0x000000010b00780c */ /* 0x000fe20003f05070 */
[----:B------:R-:W-:-:S03]  /*03c0*/  IMAD R11, R10, 0x5, RZ ;  /* 0x000000050a0b7824 */ /* 0x000fc600078e02ff */
[----:B------:R-:W-:Y:S01]  /*03d0*/  R2P PR, R21, 0x7e ;  /* 0x0000007e15007804 */ /* 0x000fe20000000000 */
[----:B------:R-:W-:-:S08]  /*03e0*/  IMAD.WIDE.U32 R10, R11, 0x4, R8 ;  /* 0x000000040b0a7825 */ /* 0x000fd000078e0008 */
[----:B------:R-:W2:Y:S04]  /*03f0*/  @!P0 LDG.E R20, desc[UR6][R10.64+0x10] ;  /* 0x000010060a148981 */ /* 0x000ea8000c1e1900 */
[----:B------:R-:W3:Y:S04]  /*0400*/  @P1 LDG.E R22, desc[UR6][R10.64+0x24] ;  /* 0x000024060a161981 */ /* 0x000ee8000c1e1900 */
[----:B------:R-:W4:Y:S04]  /*0410*/  @P2 LDG.E R24, desc[UR6][R10.64+0x38] ;  /* 0x000038060a182981 */ /* 0x000f28000c1e1900 */
[----:B------:R-:W4:Y:S04]  /*0420*/  @P3 LDG.E R26, desc[UR6][R10.64+0x4c] ;  /* 0x00004c060a1a3981 */ /* 0x000f28000c1e1900 */
[----:B------:R-:W4:Y:S04]  /*0430*/  @P4 LDG.E R28, desc[UR6][R10.64+0x60] ;  /* 0x000060060a1c4981 */ /* 0x000f28000c1e1900 */
[----:B------:R-:W4:Y:S04]  /*0440*/  @!P0 LDG.E R18, desc[UR6][R10.64] ;  /* 0x000000060a128981 */ /* 0x000f28000c1e1900 */
[----:B------:R-:W4:Y:S04]  /*0450*/  @!P0 LDG.E R17, desc[UR6][R10.64+0x4] ;  /* 0x000004060a118981 */ /* 0x000f28000c1e1900 */
[----:B------:R-:W4:Y:S04]  /*0460*/  @P5 LDG.E R19, desc[UR6][R10.64+0x74] ;  /* 0x000074060a135981 */ /* 0x000f28000c1e1900 */
[----:B------:R-:W4:Y:S04]  /*0470*/  @P1 LDG.E R23, desc[UR6][R10.64+0x20] ;  /* 0x000020060a171981 */ /* 0x000f28000c1e1900 */
[----:B------:R-:W4:Y:S01]  /*0480*/  @P3 LDG.E R25, desc[UR6][R10.64+0x48] ;  /* 0x000048060a193981 */ /* 0x000f22000c1e1900 */
[----:B--2---:R-:W-:-:S03]  /*0490*/  @!P0 LOP3.LUT R5, R5, R20, RZ, 0x3c, !PT ;  /* 0x0000001405058212 */ /* 0x004fc600078e3cff */
[----:B------:R-:W2:Y:S01]  /*04a0*/  @P1 LDG.E R20, desc[UR6][R10.64+0x14] ;  /* 0x000014060a141981 */ /* 0x000ea2000c1e1900 */
[----:B---3--:R-:W-:-:S03]  /*04b0*/  @P1 LOP3.LUT R5, R5, R22, RZ, 0x3c, !PT ;  /* 0x0000001605051212 */ /* 0x008fc600078e3cff */
[----:B------:R-:W3:Y:S01]  /*04c0*/  @P1 LDG.E R22, desc[UR6][R10.64+0x1c] ;  /* 0x00001c060a161981 */ /* 0x000ee2000c1e1900 */
[----:B----4-:R-:W-:-:S03]  /*04d0*/  @P2 LOP3.LUT R5, R5, R24, RZ, 0x3c, !PT ;  /* 0x0000001805052212 */ /* 0x010fc600078e3cff */
[----:B------:R-:W4:Y:S01]  /*04e0*/  @P2 LDG.E R24, desc[UR6][R10.64+0x28] ;  /* 0x000028060a182981 */ /* 0x000f22000c1e1900 */
[----:B------:R-:W-:-:S03]  /*04f0*/  @P3 LOP3.LUT R5, R5, R26, RZ, 0x3c, !PT ;  /* 0x0000001a05053212 */ /* 0x000fc600078e3cff */
[----:B------:R-:W3:Y:S01]  /*0500*/  @P6 LDG.E R26, desc[UR6][R10.64+0x88] ;  /* 0x000088060a1a6981 */ /* 0x000ee2000c1e1900 */
[----:B------:R-:W-:Y:S02]  /*0510*/  @P4 LOP3.LUT R5, R5, R28, RZ, 0x3c, !PT ;  /* 0x0000001c05054212 */ /* 0x000fe400078e3cff */
[----:B------:R-:W-:Y:S02]  /*0520*/  @!P0 LOP3.LUT R3, R3, R18, RZ, 0x3c, !PT ;  /* 0x0000001203038212 */ /* 0x000fe400078e3cff */
[----:B------:R-:W3:Y:S01]  /*0530*/  @!P0 LDG.E R18, desc[UR6][R10.64+0x8] ;  /* 0x000008060a128981 */ /* 0x000ee2000c1e1900 */
[----:B------:R-:W-:-:S03]  /*0540*/  @!P0 LOP3.LUT R6, R6, R17, RZ, 0x3c, !PT ;  /* 0x0000001106068212 */ /* 0x000fc600078e3cff */
[----:B------:R-:W3:Y:S01]  /*0550*/  @!P0 LDG.E R17, desc[UR6][R10.64+0xc] ;  /* 0x00000c060a118981 */ /* 0x000ee2000c1e1900 */
[----:B------:R-:W-:-:S03]  /*0560*/  @P5 LOP3.LUT R5, R5, R19, RZ, 0x3c, !PT ;  /* 0x0000001305055212 */ /* 0x000fc600078e3cff */
[----:B------:R-:W3:Y:S01]  /*0570*/  @P1 LDG.E R19, desc[UR6][R10.64+0x18] ;  /* 0x000018060a131981 */ /* 0x000ee2000c1e1900 */
[----:B--2---:R-:W-:-:S03]  /*0580*/  @P1 LOP3.LUT R3, R3, R20, RZ, 0x3c, !PT ;  /* 0x0000001403031212 */ /* 0x004fc600078e3cff */
[----:B------:R-:W2:Y:S01]  /*0590*/  @P3 LDG.E R20, desc[UR6][R10.64+0x3c] ;  /* 0x00003c060a143981 */ /* 0x000ea2000c1e1900 */
[----:B----4-:R-:W-:-:S03]  /*05a0*/  @P2 LOP3.LUT R3, R3, R24, RZ, 0x3c, !PT ;  /* 0x0000001803032212 */ /* 0x010fc600078e3cff */
[----:B------:R-:W4:Y:S01]  /*05b0*/  @P4 LDG.E R24, desc[UR6][R10.64+0x50] ;  /* 0x000050060a184981 */ /* 0x000f22000c1e1900 */
[----:B---3--:R-:W-:-:S03]  /*05c0*/  @!P0 LOP3.LUT R7, R7, R18, RZ, 0x3c, !PT ;  /* 0x0000001207078212 */ /* 0x008fc600078e3cff */
[----:B------:R-:W3:Y:S01]  /*05d0*/  @P2 LDG.E R18, desc[UR6][R10.64+0x30] ;  /* 0x000030060a122981 */ /* 0x000ee2000c1e1900 */
[----:B------:R-:W-:-:S03]  /*05e0*/  @!P0 LOP3.LUT R4, R4, R17, RZ, 0x3c, !PT ;  /* 0x0000001104048212 */ /* 0x000fc600078e3cff */
[----:B------:R-:W3:Y:S01]  /*05f0*/  @P2 LDG.E R17, desc[UR6][R10.64+0x2c] ;  /* 0x00002c060a112981 */ /* 0x000ee2000c1e1900 */
[----:B------:R-:W-:-:S03]  /*0600*/  @P1 LOP3.LUT R6, R6, R19, RZ, 0x3c, !PT ;  /* 0x0000001306061212 */ /* 0x000fc600078e3cff */
[----:B------:R-:W3:Y:S01]  /*0610*/  @P2 LDG.E R19, desc[UR6][R10.64+0x34] ;  /* 0x000034060a132981 */ /* 0x000ee2000c1e1900 */
[----:B------:R-:W-:Y:S02]  /*0620*/  @P1 LOP3.LUT R7, R7, R22, RZ, 0x3c, !PT ;  /* 0x0000001607071212 */ /* 0x000fe400078e3cff */
[----:B------:R-:W-:Y:S01]  /*0630*/  @P1 LOP3.LUT R4, R4, R23, RZ, 0x3c, !PT ;  /* 0x0000001704041212 */ /* 0x000fe200078e3cff */
[----:B------:R-:W3:Y:S04]  /*0640*/  @P3 LDG.E R22, desc[UR6][R10.64+0x44] ;  /* 0x000044060a163981 */ /* 0x000ee8000c1e1900 */
[----:B------:R-:W3:Y:S01]  /*0650*/  @P3 LDG.E R23, desc[UR6][R10.64+0x40] ;  /* 0x000040060a173981 */ /* 0x000ee2000c1e1900 */
[----:B--2---:R-:W-:-:S03]  /*0660*/  @P3 LOP3.LUT R3, R3, R20, RZ, 0x3c, !PT ;  /* 0x0000001403033212 */ /* 0x004fc600078e3cff */
[----:B------:R-:W2:Y:S01]  /*0670*/  @P5 LDG.E R20, desc[UR6][R10.64+0x64] ;  /* 0x000064060a145981 */ /* 0x000ea2000c1e1900 */
[----:B----4-:R-:W-:-:S03]  /*0680*/  @P4 LOP3.LUT R3, R3, R24, RZ, 0x3c, !PT ;  /* 0x0000001803034212 */ /* 0x010fc600078e3cff */
[----:B------:R-:W4:Y:S01]  /*0690*/  @P6 LDG.E R24, desc[UR6][R10.64+0x78] ;  /* 0x000078060a186981 */ /* 0x000f22000c1e1900 */
[----:B---3--:R-:W-:-:S03]  /*06a0*/  @P2 LOP3.LUT R7, R7, R18, RZ, 0x3c, !PT ;  /* 0x0000001207072212 */ /* 0x008fc600078e3cff */
[----:B------:R-:W3:Y:S01]  /*06b0*/  @P4 LDG.E R18, desc[UR6][R10.64+0x58] ;  /* 0x000058060a124981 */ /* 0x000ee2000c1e1900 */
[----:B------:R-:W-:-:S03]  /*06c0*/  @P2 LOP3.LUT R6, R6, R17, RZ, 0x3c, !PT ;  /* 0x0000001106062212 */ /* 0x000fc600078e3cff */
[----:B------:R-:W3:Y:S01]  /*06d0*/  @P4 LDG.E R17, desc[UR6][R10.64+0x54] ;  /* 0x000054060a114981 */ /* 0x000ee2000c1e1900 */
[----:B------:R-:W-:-:S03]  /*06e0*/  @P2 LOP3.LUT R4, R4, R19, RZ, 0x3c, !PT ;  /* 0x0000001304042212 */ /* 0x000fc600078e3cff */
[----:B------:R-:W3:Y:S01]  /*06f0*/  @P4 LDG.E R19, desc[UR6][R10.64+0x5c] ;  /* 0x00005c060a134981 */ /* 0x000ee2000c1e1900 */
[----:B------:R-:W-:Y:S02]  /*0700*/  @P3 LOP3.LUT R7, R7, R22, RZ, 0x3c, !PT ;  /* 0x0000001607073212 */ /* 0x000fe400078e3cff */
[----:B------:R-:W-:Y:S01]  /*0710*/  @P3 LOP3.LUT R4, R4, R25, RZ, 0x3c, !PT ;  /* 0x0000001904043212 */ /* 0x000fe200078e3cff */
[----:B------:R-:W3:Y:S01]  /*0720*/  @P5 LDG.E R22, desc[UR6][R10.64+0x6c] ;  /* 0x00006c060a165981 */ /* 0x000ee2000c1e1900 */
[----:B------:R-:W-:-:S03]  /*0730*/  @P3 LOP3.LUT R6, R6, R23, RZ, 0x3c, !PT ;  /* 0x0000001706063212 */ /* 0x000fc600078e3cff */
[----:B------:R-:W3:Y:S04]  /*0740*/  @P5 LDG.E R23, desc[UR6][R10.64+0x68] ;  /* 0x000068060a175981 */ /* 0x000ee8000c1e1900 */
[----:B------:R-:W3:Y:S01]  /*0750*/  @P5 LDG.E R25, desc[UR6][R10.64+0x70] ;  /* 0x000070060a195981 */ /* 0x000ee2000c1e1900 */
[----:B------:R-:W-:Y:S02]  /*0760*/  LOP3.LUT P0, RZ, R21, 0x80, RZ, 0xc0, !PT ;  /* 0x0000008015ff7812 */ /* 0x000fe4000780c0ff */
[----:B--2---:R-:W-:-:S11]  /*0770*/  @P5 LOP3.LUT R3, R3, R20, RZ, 0x3c, !PT ;  /* 0x0000001403035212 */ /* 0x004fd600078e3cff */
        /* <DEDUP_REMOVED lines=15> */
[----:B------:R-:W-:Y:S02]  /*0870*/  @P6 LOP3.LUT R5, R5, R26, RZ, 0x3c, !PT ;  /* 0x0000001a05056212 */ /* 0x000fe400078e3cff */
[----:B--2---:R-:W-:Y:S02]  /*0880*/  @P0 LOP3.LUT R3, R3, R20, RZ, 0x3c, !PT ;  /* 0x0000001403030212 */ /* 0x004fe400078e3cff */
[----:B----4-:R-:W-:Y:S02]  /*0890*/  @P0 LOP3.LUT R5, R5, R24, RZ, 0x3c, !PT ;  /* 0x0000001805050212 */ /* 0x010fe400078e3cff */
[----:B---3--:R-:W-:Y:S02]  /*08a0*/  @P6 LOP3.LUT R7, R7, R18, RZ, 0x3c, !PT ;  /* 0x0000001207076212 */ /* 0x008fe400078e3cff */
[----:B------:R-:W-:Y:S02]  /*08b0*/  @P6 LOP3.LUT R6, R6, R17, RZ, 0x3c, !PT ;  /* 0x0000001106066212 */ /* 0x000fe400078e3cff */
[----:B------:R-:W-:-:S02]  /*08c0*/  @P6 LOP3.LUT R4, R4, R19, RZ, 0x3c, !PT ;  /* 0x0000001304046212 */ /* 0x000fc400078e3cff */
[----:B------:R-:W-:Y:S02]  /*08d0*/  @P0 LOP3.LUT R7, R7, R22, RZ, 0x3c, !PT ;  /* 0x0000001607070212 */ /* 0x000fe400078e3cff */
[----:B------:R-:W-:Y:S02]  /*08e0*/  @P0 LOP3.LUT R6, R6, R23, RZ, 0x3c, !PT ;  /* 0x0000001706060212 */ /* 0x000fe400078e3cff */
[----:B------:R-:W-:Y:S02]  /*08f0*/  @P0 LOP3.LUT R4, R4, R25, RZ, 0x3c, !PT ;  /* 0x0000001904040212 */ /* 0x000fe400078e3cff */
[----:B------:R-:W-:-:S13]  /*0900*/  R2P PR, R21.B1, 0x7f ;  /* 0x0000007f15007804 */ /* 0x000fda0000001000 */
[----:B------:R-:W2:Y:S04]  /*0910*/  @P0 LDG.E R18, desc[UR6][R10.64+0xa0] ;  /* 0x0000a0060a120981 */ /* 0x000ea8000c1e1900 */
[----:B------:R-:W3:Y:S04]  /*0920*/  @P0 LDG.E R17, desc[UR6][R10.64+0xa4] ;  /* 0x0000a4060a110981 */ /* 0x000ee8000c1e1900 */
[----:B------:R-:W4:Y:S04]  /*0930*/  @P0 LDG.E R20, desc[UR6][R10.64+0xa8] ;  /* 0x0000a8060a140981 */ /* 0x000f28000c1e1900 */
[----:B------:R-:W4:Y:S04]  /*0940*/  @P0 LDG.E R19, desc[UR6][R10.64+0xac] ;  /* 0x0000ac060a130981 */ /* 0x000f28000c1e1900 */
[----:B------:R-:W4:Y:S04]  /*0950*/  @P0 LDG.E R22, desc[UR6][R10.64+0xb0] ;  /* 0x0000b0060a160981 */ /* 0x000f28000c1e1900 */
[----:B------:R-:W4:Y:S04]  /*0960*/  @P1 LDG.E R24, desc[UR6][R10.64+0xb4] ;  /* 0x0000b4060a181981 */ /* 0x000f28000c1e1900 */
[----:B------:R-:W4:Y:S04]  /*0970*/  @P1 LDG.E R26, desc[UR6][R10.64+0xbc] ;  /* 0x0000bc060a1a1981 */ /* 0x000f28000c1e1900 */
[----:B------:R-:W4:Y:S04]  /*0980*/  @P1 LDG.E R23, desc[UR6][R10.64+0xb8] ;  /* 0x0000b8060a171981 */ /* 0x000f28000c1e1900 */
[----:B------:R-:W4:Y:S04]  /*0990*/  @P1 LDG.E R28, desc[UR6][R10.64+0xc4] ;  /* 0x0000c4060a1c1981 */ /* 0x000f28000c1e1900 */
[----:B------:R-:W4:Y:S01]  /*09a0*/  @P1 LDG.E R25, desc[UR6][R10.64+0xc0] ;  /* 0x0000c0060a191981 */ /* 0x000f22000c1e1900 */
[----:B--2---:R-:W-:-:S03]  /*09b0*/  @P0 LOP3.LUT R3, R3, R18, RZ, 0x3c, !PT ;  /* 0x0000001203030212 */ /* 0x004fc600078e3cff */
[----:B------:R-:W2:Y:S01]  /*09c0*/  @P2 LDG.E R18, desc[UR6][R10.64+0xc8] ;  /* 0x0000c8060a122981 */ /* 0x000ea2000c1e1900 */
[----:B---3--:R-:W-:-:S03]  /*09d0*/  @P0 LOP3.LUT R6, R6, R17, RZ, 0x3c, !PT ;  /* 0x0000001106060212 */ /* 0x008fc600078e3cff */
[----:B------:R-:W3:Y:S01]  /*09e0*/  @P2 LDG.E R17, desc[UR6][R10.64+0xcc] ;  /* 0x0000cc060a112981 */ /* 0x000ee2000c1e1900 */
[----:B----4-:R-:W-:-:S03]  /*09f0*/  @P0 LOP3.LUT R7, R7, R20, RZ, 0x3c, !PT ;  /* 0x0000001407070212 */ /* 0x010fc600078e3cff */
[----:B------:R-:W4:Y:S01]  /*0a00*/  @P3 LDG.E R20, desc[UR6][R10.64+0xec] ;  /* 0x0000ec060a143981 */ /* 0x000f22000c1e1900 */
[----:B------:R-:W-:-:S03]  /*0a10*/  @P0 LOP3.LUT R4, R4, R19, RZ, 0x3c, !PT ;  /* 0x0000001304040212 */ /* 0x000fc600078e3cff */
[----:B------:R-:W4:Y:S01]  /*0a20*/  @P2 LDG.E R19, desc[UR6][R10.64+0xd4] ;  /* 0x0000d4060a132981 */ /* 0x000f22000c1e1900 */
[----:B------:R-:W-:Y:S02]  /*0a30*/  @P0 LOP3.LUT R5, R5, R22, RZ, 0x3c, !PT ;  /* 0x0000001605050212 */ /* 0x000fe400078e3cff */
[----:B------:R-:W-:Y:S01]  /*0a40*/  LOP3.LUT P0, RZ, R21, 0x8000, RZ, 0xc0, !PT ;  /* 0x0000800015ff7812 */ /* 0x000fe2000780c0ff */
[----:B------:R-:W4:Y:S01]  /*0a50*/  @P2 LDG.E R22, desc[UR6][R10.64+0xd0] ;  /* 0x0000d0060a162981 */ /* 0x000f22000c1e1900 */
[----:B------:R-:W-:-:S03]  /*0a60*/  @P1 LOP3.LUT R3, R3, R24, RZ, 0x3c, !PT ;  /* 0x0000001803031212 */ /* 0x000fc600078e3cff */
[----:B------:R-:W4:Y:S01]  /*0a70*/  @P3 LDG.E R21, desc[UR6][R10.64+0xe0] ;  /* 0x0000e0060a153981 */ /* 0x000f22000c1e1900 */
[----:B------:R-:W-:-:S03]  /*0a80*/  @P1 LOP3.LUT R7, R7, R26, RZ, 0x3c, !PT ;  /* 0x0000001a07071212 */ /* 0x000fc600078e3cff */
[----:B------:R-:W4:Y:S01]  /*0a90*/  @P2 LDG.E R24, desc[UR6][R10.64+0xd8] ;  /* 0x0000d8060a182981 */ /* 0x000f22000c1e1900 */
[----:B------:R-:W-:-:S03]  /*0aa0*/  @P1 LOP3.LUT R6, R6, R23, RZ, 0x3c, !PT ;  /* 0x0000001706061212 */ /* 0x000fc600078e3cff */
[----:B------:R-:W4:Y:S01]  /*0ab0*/  @P3 LDG.E R26, desc[UR6][R10.64+0xdc] ;  /* 0x0000dc060a1a3981 */ /* 0x000f22000c1e1900 */
[----:B------:R-:W-:-:S03]  /*0ac0*/  @P1 LOP3.LUT R5, R5, R28, RZ, 0x3c, !PT ;  /* 0x0000001c05051212 */ /* 0x000fc600078e3cff */
[----:B------:R-:W4:Y:S04]  /*0ad0*/  @P3 LDG.E R28, desc[UR6][R10.64+0xe4] ;  /* 0x0000e4060a1c3981 */ /* 0x000f28000c1e1900 */
[----:B------:R-:W4:Y:S01]  /*0ae0*/  @P3 LDG.E R23, desc[UR6][R10.64+0xe8] ;  /* 0x0000e8060a173981 */ /* 0x000f22000c1e1900 */
[----:B--2---:R-:W-:-:S03]  /*0af0*/  @P2 LOP3.LUT R3, R3, R18, RZ, 0x3c, !PT ;  /* 0x0000001203032212 */ /* 0x004fc600078e3cff */
[----:B------:R-:W2:Y:S01]  /*0b00*/  @P4 LDG.E R18, desc[UR6][R10.64+0xf0] ;  /* 0x0000f0060a124981 */ /* 0x000ea2000c1e1900 */
[----:B---3--:R-:W-:Y:S02]  /*0b10*/  @P2 LOP3.LUT R6, R6, R17, RZ, 0x3c, !PT ;  /* 0x0000001106062212 */ /* 0x008fe400078e3cff */
[----:B------:R-:W-:Y:S01]  /*0b20*/  @P1 LOP3.LUT R4, R4, R25, RZ, 0x3c, !PT ;  /* 0x0000001904041212 */ /* 0x000fe200078e3cff */
[----:B------:R-:W3:Y:S03]  /*0b30*/  @P5 LDG.E R17, desc[UR6][R10.64+0x110] ;  /* 0x000110060a115981 */ /* 0x000ee6000c1e1900 */
[----:B----4-:R-:W-:Y:S02]  /*0b40*/  @P2 LOP3.LUT R4, R4, R19, RZ, 0x3c, !PT ;  /* 0x0000001304042212 */ /* 0x010fe400078e3cff */
[----:B------:R-:W4:Y:S01]  /*0b50*/  @P4 LDG.E R19, desc[UR6][R10.64+0xf4] ;  /* 0x0000f4060a134981 */ /* 0x000f22000c1e1900 */
        /* <DEDUP_REMOVED lines=12> */
[----:B--2---:R-:W-:-:S03]  /*0c20*/  @P4 LOP3.LUT R3, R3, R18, RZ, 0x3c, !PT ;  /* 0x0000001203034212 */ /* 0x004fc600078e3cff */
[----:B------:R-:W2:Y:S01]  /*0c30*/  @P5 LDG.E R18, desc[UR6][R10.64+0x114] ;  /* 0x000114060a125981 */ /* 0x000ea2000c1e1900 */
[----:B------:R-:W-:-:S03]  /*0c40*/  @P3 LOP3.LUT R5, R5, R20, RZ, 0x3c, !PT ;  /* 0x0000001405053212 */ /* 0x000fc600078e3cff */
[----:B------:R-:W2:Y:S01]  /*0c50*/  @P6 LDG.E R20, desc[UR6][R10.64+0x118] ;  /* 0x000118060a146981 */ /* 0x000ea2000c1e1900 */
[----:B----4-:R-:W-:-:S03]  /*0c60*/  @P4 LOP3.LUT R6, R6, R19, RZ, 0x3c, !PT ;  /* 0x0000001306064212 */ /* 0x010fc600078e3cff */
[----:B------:R-:W4:Y:S01]  /*0c70*/  @P6 LDG.E R19, desc[UR6][R10.64+0x11c] ;  /* 0x00011c060a136981 */ /* 0x000f22000c1e1900 */
[----:B---3--:R-:W-:-:S03]  /*0c80*/  @P4 LOP3.LUT R7, R7, R22, RZ, 0x3c, !PT ;  /* 0x0000001607074212 */ /* 0x008fc600078e3cff */
[----:B------:R-:W3:Y:S01]  /*0c90*/  @P6 LDG.E R22, desc[UR6][R10.64+0x120] ;  /* 0x000120060a166981 */ /* 0x000ee2000c1e1900 */
[----:B------:R-:W-:-:S03]  /*0ca0*/  @P4 LOP3.LUT R4, R4, R21, RZ, 0x3c, !PT ;  /* 0x0000001504044212 */ /* 0x000fc600078e3cff */
[----:B------:R-:W3:Y:S01]  /*0cb0*/  @P0 LDG.E R21, desc[UR6][R10.64+0x130] ;  /* 0x000130060a150981 */ /* 0x000ee2000c1e1900 */
[----:B------:R-:W-:Y:S02]  /*0cc0*/  @P4 LOP3.LUT R5, R5, R24, RZ, 0x3c, !PT ;  /* 0x0000001805054212 */ /* 0x000fe400078e3cff */
[----:B------:R-:W-:Y:S01]  /*0cd0*/  @P5 LOP3.LUT R4, R4, R17, RZ, 0x3c, !PT ;  /* 0x0000001104045212 */ /* 0x000fe200078e3cff */
[----:B------:R-:W3:Y:S01]  /*0ce0*/  @P6 LDG.E R24, desc[UR6][R10.64+0x128] ;  /* 0x000128060a186981 */ /* 0x000ee2000c1e1900 */
[----:B------:R-:W-:-:S03]  /*0cf0*/  @P5 LOP3.LUT R3, R3, R26, RZ, 0x3c, !PT ;  /* 0x0000001a03035212 */ /* 0x000fc600078e3cff */
[----:B------:R-:W3:Y:S01]  /*0d00*/  @P6 LDG.E R17, desc[UR6][R10.64+0x124] ;  /* 0x000124060a116981 */ /* 0x000ee2000c1e1900 */
[----:B------:R-:W-:-:S03]  /*0d10*/  @P5 LOP3.LUT R7, R7, R28, RZ, 0x3c, !PT ;  /* 0x0000001c07075212 */ /* 0x000fc600078e3cff */
[----:B------:R-:W3:Y:S01]  /*0d20*/  @P0 LDG.E R26, desc[UR6][R10.64+0x12c] ;  /* 0x00012c060a1a0981 */ /* 0x000ee2000c1e1900 */
[----:B------:R-:W-:-:S03]  /*0d30*/  @P5 LOP3.LUT R6, R6, R23, RZ, 0x3c, !PT ;  /* 0x0000001706065212 */ /* 0x000fc600078e3cff */
[----:B------:R-:W3:Y:S04]  /*0d40*/  @P0 LDG.E R28, desc[UR6][R10.64+0x13c] ;  /* 0x00013c060a1c0981 */ /* 0x000ee8000c1e1900 */
[----:B------:R-:W3:Y:S01]  /*0d50*/  @P0 LDG.E R23, desc[UR6][R10.64+0x138] ;  /* 0x000138060a170981 */ /* 0x000ee2000c1e1900 */
[----:B--2---:R-:W-:-:S03]  /*0d60*/  @P5 LOP3.LUT R5, R5, R18, RZ, 0x3c, !PT ;  /* 0x0000001205055212 */ /* 0x004fc600078e3cff */
[----:B------:R-:W2:Y:S01]  /*0d70*/  @P0 LDG.E R18, desc[UR6][R10.64+0x134] ;  /* 0x000134060a120981 */ /* 0x000ea2000c1e1900 */
[----:B------:R-:W-:-:S04]  /*0d80*/  UIADD3 UR4, UPT, UPT, UR4, 0x10, URZ ;  /* 0x0000001004047890 */ /* 0x000fc8000fffe0ff */
[----:B------:R-:W-:Y:S01]  /*0d90*/  UISETP.NE.AND UP0, UPT, UR4, 0x20, UPT ;  /* 0x000000200400788c */ /* 0x000fe2000bf05270 */
[----:B------:R-:W-:Y:S02]  /*0da0*/  @P6 LOP3.LUT R3, R3, R20, RZ, 0x3c, !PT ;  /* 0x0000001403036212 */ /* 0x000fe400078e3cff */
[----:B----4-:R-:W-:Y:S02]  /*0db0*/  @P6 LOP3.LUT R6, R6, R19, RZ, 0x3c, !PT ;  /* 0x0000001306066212 */ /* 0x010fe400078e3cff */
[----:B---3--:R-:W-:Y:S02]  /*0dc0*/  @P6 LOP3.LUT R7, R7, R22, RZ, 0x3c, !PT ;  /* 0x0000001607076212 */ /* 0x008fe400078e3cff */
[----:B------:R-:W-:Y:S02]  /*0dd0*/  @P0 LOP3.LUT R6, R6, R21, RZ, 0x3c, !PT ;  /* 0x0000001506060212 */ /* 0x000fe400078e3cff */
[----:B------:R-:W-:Y:S02]  /*0de0*/  @P6 LOP3.LUT R5, R5, R24, RZ, 0x3c, !PT ;  /* 0x0000001805056212 */ /* 0x000fe400078e3cff */
[----:B------:R-:W-:-:S02]  /*0df0*/  @P6 LOP3.LUT R4, R4, R17, RZ, 0x3c, !PT ;  /* 0x0000001104046212 */ /* 0x000fc400078e3cff */
[----:B------:R-:W-:Y:S02]  /*0e00*/  @P0 LOP3.LUT R3, R3, R26, RZ, 0x3c, !PT ;  /* 0x0000001a03030212 */ /* 0x000fe400078e3cff */
[----:B------:R-:W-:Y:S02]  /*0e10*/  @P0 LOP3.LUT R5, R5, R28, RZ, 0x3c, !PT ;  /* 0x0000001c05050212 */ /* 0x000fe400078e3cff */
[----:B------:R-:W-:Y:S02]  /*0e20*/  @P0 LOP3.LUT R4, R4, R23, RZ, 0x3c, !PT ;  /* 0x0000001704040212 */ /* 0x000fe400078e3cff */
[----:B--2---:R-:W-:Y:S01]  /*0e30*/  @P0 LOP3.LUT R7, R7, R18, RZ, 0x3c, !PT ;  /* 0x0000001207070212 */ /* 0x004fe200078e3cff */
[----:B------:R-:W-:Y:S06]  /*0e40*/  BRA.U UP0, `(.L_x_46) ;  /* 0xfffffff500487547 */ /* 0x000fec000b83ffff */
[----:B------:R-:W-:-:S05]  /*0e50*/  VIADD R0, R0, 0x1 ;  /* 0x0000000100007836 */ /* 0x000fca0000000000 */
[----:B------:R-:W-:-:S13]  /*0e60*/  ISETP.NE.AND P0, PT, R0, 0x5, PT ;  /* 0x000000050000780c */ /* 0x000fda0003f05270 */
[----:B------:R-:W-:Y:S05]  /*0e70*/  @P0 BRA `(.L_x_47) ;  /* 0xfffffff400300947 */ /* 0x000fea000383ffff */
[----:B------:R-:W-:Y:S01]  /*0e80*/  LOP3.LUT R0, R14, 0x3, RZ, 0xc0, !PT ;  /* 0x000000030e007812 */ /* 0x000fe200078ec0ff */
[----:B------:R0:W-:Y:S03]  /*0e90*/  STL [R1+0x4], R3 ;  /* 0x0000040301007387 */ /* 0x0001e60000100800 */
[----:B------:R-:W-:Y:S01]  /*0ea0*/  ISETP.NE.U32.AND P0, PT, R0, 0x1, PT ;  /* 0x000000010000780c */ /* 0x000fe20003f05070 */
[----:B------:R0:W-:Y:S03]  /*0eb0*/  STL.64 [R1+0x8], R6 ;  /* 0x0000080601007387 */ /* 0x0001e60000100a00 */
[----:B------:R-:W-:Y:S01]  /*0ec0*/  ISETP.NE.AND.EX P0, PT, RZ, RZ, PT, P0 ;  /* 0x000000ffff00720c */ /* 0x000fe20003f05300 */
[----:B------:R0:W-:-:S12]  /*0ed0*/  STL.64 [R1+0x10], R4 ;  /* 0x0000100401007387 */ /* 0x0001d80000100a00 */
[----:B0-----:R-:W-:Y:S05]  /*0ee0*/  @!P0 BRA `(.L_x_45) ;  /* 0x0000001800088947 */ /* 0x001fea0003800000 */
[----:B------:R-:W-:Y:S01]  /*0ef0*/  UMOV UR4, URZ ;  /* 0x000000ff00047c82 */ /* 0x000fe20008000000 */
[----:B------:R-:W-:Y:S01]  /*0f00*/  UMOV UR5, URZ ;  /* 0x000000ff00057c82 */ /* 0x000fe20008000000 */
[----:B------:R-:W-:Y:S02]  /*0f10*/  IMAD.MOV.U32 R0, RZ, RZ, RZ ;  /* 0x000000ffff007224 */ /* 0x000fe400078e00ff */
[----:B------:R-:W-:Y:S02]  /*0f20*/  IMAD.MOV.U32 R3, RZ, RZ, RZ ;  /* 0x000000ffff037224 */ /* 0x000fe400078e00ff */
[----:B------:R-:W-:Y:S02]  /*0f30*/  IMAD.U32 R5, RZ, RZ, UR4 ;  /* 0x00000004ff057e24 */ /* 0x000fe4000f8e00ff */
[----:B------:R-:W-:Y:S02]  /*0f40*/  IMAD.U32 R4, RZ, RZ, UR5 ;  /* 0x00000005ff047e24 */ /* 0x000fe4000f8e00ff */
[----:B------:R-:W-:-:S02]  /*0f50*/  IMAD.U32 R7, RZ, RZ, UR4 ;  /* 0x00000004ff077e24 */ /* 0x000fc4000f8e00ff */
[----:B------:R-:W-:-:S07]  /*0f60*/  IMAD.U32 R6, RZ, RZ, UR5 ;  /* 0x00000005ff067e24 */ /* 0x000fce000f8e00ff */
.L_x_49:
[----:B------:R-:W-:-:S06]  /*0f70*/  IMAD R16, R0, 0x4, R1 ;  /* 0x0000000400107824 */ /* 0x000fcc00078e0201 */
[----:B------:R-:W5:Y:S01]  /*0f80*/  LDL R16, [R16+0x4] ;  /* 0x0000040010107983 */ /* 0x000f620000100800 */
[----:B------:R-:W-:-:S05]  /*0f90*/  UMOV UR4, URZ ;  /* 0x000000ff00047c82 */ /* 0x000fca0008000000 */
.L_x_48:
        /* <DEDUP_REMOVED lines=183> */
[----:B0-----:R-:W-:Y:S05]  /*1b10*/  @P0 BRA `(.L_x_45) ;  /* 0x0000000800fc0947 */ /* 0x001fea0003800000 */
        /* <DEDUP_REMOVED lines=8> */
.L_x_51:
[----:B------:R-:W-:-:S06]  /*1ba0*/  IMAD R16, R0, 0x4, R1 ;  /* 0x0000000400107824 */ /* 0x000fcc00078e0201 */
[----:B------:R-:W5:Y:S01]  /*1bb0*/  LDL R16, [R16+0x4] ;  /* 0x0000040010107983 */ /* 0x000f620000100800 */
[----:B------:R-:W-:-:S05]  /*1bc0*/  UMOV UR4, URZ ;  /* 0x000000ff00047c82 */ /* 0x000fca0008000000 */
.L_x_50:
        /* <DEDUP_REMOVED lines=177> */
[----:B------:R0:W-:Y:S04]  /*26e0*/  STL [R1+0x4], R3 ;  /* 0x0000040301007387 */ /* 0x0001e80000100800 */
[----:B------:R0:W-:Y:S04]  /*26f0*/  STL.64 [R1+0x8], R6 ;  /* 0x0000080601007387 */ /* 0x0001e80000100a00 */
[----:B------:R0:W-:Y:S02]  /*2700*/  STL.64 [R1+0x10], R4 ;  /* 0x0000100401007387 */ /* 0x0001e40000100a00 */
.L_x_45:
[----:B------:R-:W-:Y:S05]  /*2710*/  BSYNC.RECONVERGENT B2 ;  /* 0x0000000000027941 */ /* 0x000fea0003800200 */
.L_x_44:
[C---:B------:R-:W-:Y:S01]  /*2720*/  ISETP.GT.U32.AND P0, PT, R14.reuse, 0x3, PT ;  /* 0x000000030e00780c */ /* 0x040fe20003f04070 */
[----:B------:R-:W-:Y:S01]  /*2730*/  VIADD R13, R13, 0x1 ;  /* 0x000000010d0d7836 */ /* 0x000fe20000000000 */
[--C-:B------:R-:W-:Y:S02]  /*2740*/  SHF.R.U64 R14, R14, 0x2, R15.reuse ;  /* 0x000000020e0e7819 */ /* 0x100fe4000000120f */
[----:B------:R-:W-:Y:S02]  /*2750*/  ISETP.GT.U32.AND.EX P0, PT, R15, RZ, PT, P0 ;  /* 0x000000ff0f00720c */ /* 0x000fe40003f04100 */
[----:B------:R-:W-:-:S11]  /*2760*/  SHF.R.U32.HI R15, RZ, 0x2, R15 ;  /* 0x00000002ff0f7819 */ /* 0x000fd6000001160f */
[----:B------:R-:W-:Y:S05]  /*2770*/  @P0 BRA `(.L_x_52) ;  /* 0xffffffd800c40947 */ /* 0x000fea000383ffff */
.L_x_43:
[----:B------:R-:W-:Y:S05]  /*2780*/  BSYNC.RECONVERGENT B1 ;  /* 0x0000000000017941 */ /* 0x000fea0003800200 */
.L_x_42:
[----:B------:R-:W1:Y:S02]  /*2790*/  LDCU UR4, c[0x0][0x3a4] ;  /* 0x00007480ff0477ac */ /* 0x000e640008000800 */
[----:B-1----:R-:W-:-:S09]  /*27a0*/  UISETP.GE.AND UP0, UPT, UR4, 0x1, UPT ;  /* 0x000000010400788c */ /* 0x002fd2000bf06270 */
[----:B------:R-:W-:Y:S05]  /*27b0*/  BRA.U !UP0, `(.L_x_41) ;  /* 0x0000000508647547 */ /* 0x000fea000b800000 */
[----:B------:R-:W-:Y:S02]  /*27c0*/  IMAD.MOV.U32 R16, RZ, RZ, R4 ;  /* 0x000000ffff107224 */ /* 0x000fe400078e0004 */
[----:B------:R-:W-:Y:S02]  /*27d0*/  IMAD.MOV.U32 R19, RZ, RZ, R6 ;  /* 0x000000ffff137224 */ /* 0x000fe400078e0006 */
[----:B------:R-:W-:Y:S02]  /*27e0*/  IMAD.MOV.U32 R18, RZ, RZ, R7 ;  /* 0x000000ffff127224 */ /* 0x000fe400078e0007 */
[----:B0-----:R-:W-:Y:S02]  /*27f0*/  IMAD.MOV.U32 R13, RZ, RZ, R5 ;  /* 0x000000ffff0d7224 */ /* 0x001fe400078e0005 */
[----:B------:R-:W-:-:S07]  /*2800*/  IMAD.MOV.U32 R4, RZ, RZ, RZ ;  /* 0x000000ffff047224 */ /* 0x000fce00078e00ff */
.L_x_55:
[----:B-1----:R-:W0:Y:S01]  /*2810*/  LDC R8, c[0x0][0x398] ;  /* 0x0000e600ff087b82 */ /* 0x002e220000000800 */
[----:B------:R-:W-:Y:S01]  /*2820*/  IMAD.MOV.U32 R6, RZ, RZ, RZ ;  /* 0x000000ffff067224 */ /* 0x000fe200078e00ff */
[----:B------:R-:W-:Y:S01]  /*2830*/  BSSY.RECONVERGENT B1, `(.L_x_53) ;  /* 0x0000026000017945 */ /* 0x000fe20003800200 */
[----:B------:R-:W-:Y:S01]  /*2840*/  IMAD.MOV.U32 R0, RZ, RZ, R13 ;  /* 0x000000ffff007224 */ /* 0x000fe200078e000d */
[----:B0-----:R-:W0:Y:S01]  /*2850*/  I2F.U32.RP R9, R8 ;  /* 0x0000000800097306 */ /* 0x001e220000209000 */
[----:B------:R-:W-:-:S07]  /*2860*/  ISETP.NE.U32.AND P1, PT, R8, RZ, PT ;  /* 0x000000ff0800720c */ /* 0x000fce0003f25070 */
[----:B0-----:R-:W0:Y:S02]  /*2870*/  MUFU.RCP R9, R9 ;  /* 0x0000000900097308 */ /* 0x001e240000001000 */
[----:B0-----:R-:W-:-:S06]  /*2880*/  VIADD R10, R9, 0xffffffe ;  /* 0x0ffffffe090a7836 */ /* 0x001fcc0000000000 */
[----:B------:R-:W0:Y:S02]  /*2890*/  F2I.FTZ.U32.TRUNC.NTZ R7, R10 ;  /* 0x0000000a00077305 */ /* 0x000e24000021f000 */
[----:B0-----:R-:W-:-:S04]  /*28a0*/  IMAD.MOV R5, RZ, RZ, -R7 ;  /* 0x000000ffff057224 */ /* 0x001fc800078e0a07 */
[----:B------:R-:W-:-:S04]  /*28b0*/  IMAD R5, R5, R8, RZ ;  /* 0x0000000805057224 */ /* 0x000fc800078e02ff */
[----:B------:R-:W-:-:S04]  /*28c0*/  IMAD.HI.U32 R14, R7, R5, R6 ;  /* 0x00000005070e7227 */ /* 0x000fc800078e0006 */
[----:B------:R-:W-:Y:S01]  /*28d0*/  IMAD.MOV.U32 R5, RZ, RZ, R16 ;  /* 0x000000ffff057224 */ /* 0x000fe200078e0010 */
[----:B------:R-:W-:Y:S01]  /*28e0*/  LOP3.LUT R16, RZ, R8, RZ, 0x33, !PT ;  /* 0x00000008ff107212 */ /* 0x000fe200078e33ff */
[----:B------:R-:W-:Y:S02]  /*28f0*/  IMAD.MOV.U32 R6, RZ, RZ, R18 ;  /* 0x000000ffff067224 */ /* 0x000fe400078e0012 */
[----:B------:R-:W-:-:S07]  /*2900*/  IMAD.MOV.U32 R7, RZ, RZ, R19 ;  /* 0x000000ffff077224 */ /* 0x000fce00078e0013 */
.L_x_54:
[----:B------:R-:W-:-:S04]  /*2910*/  SHF.R.U32.HI R10, RZ, 0x2, R3 ;  /* 0x00000002ff0a7819 */ /* 0x000fc80000011603 */
[----:B------:R-:W-:Y:S01]  /*2920*/  LOP3.LUT R10, R10, R3, RZ, 0x3c, !PT ;  /* 0x000000030a0a7212 */ /* 0x000fe200078e3cff */
[----:B------:R-:W-:-:S04]  /*2930*/  IMAD.SHL.U32 R3, R0, 0x10, RZ ;  /* 0x0000001000037824 */ /* 0x000fc800078e00ff */
[----:B------:R-:W-:-:S05]  /*2940*/  IMAD.SHL.U32 R9, R10, 0x2, RZ ;  /* 0x000000020a097824 */ /* 0x000fca00078e00ff */
[----:B------:R-:W-:Y:S01]  /*2950*/  LOP3.LUT R3, R10, R9, R3, 0x96, !PT ;  /* 0x000000090a037212 */ /* 0x000fe200078e9603 */
[----:B------:R-:W-:Y:S02]  /*2960*/  IMAD.MOV.U32 R10, RZ, RZ, R2 ;  /* 0x000000ffff0a7224 */ /* 0x000fe400078e0002 */
[----:B------:R-:W-:Y:S01]  /*2970*/  VIADD R2, R2, 0x587c5 ;  /* 0x000587c502027836 */ /* 0x000fe20000000000 */
[----:B------:R-:W-:-:S05]  /*2980*/  LOP3.LUT R9, R3, R0, RZ, 0x3c, !PT ;  /* 0x0000000003097212 */ /* 0x000fca00078e3cff */
[----:B------:R-:W-:-:S04]  /*2990*/  IMAD.IADD R3, R9, 0x1, R2 ;  /* 0x0000000109037824 */ /* 0x000fc800078e0202 */
[----:B------:R-:W-:-:S04]  /*29a0*/  IMAD.HI.U32 R11, R14, R3, RZ ;  /* 0x000000030e0b7227 */ /* 0x000fc800078e00ff */
[----:B------:R-:W-:-:S04]  /*29b0*/  IMAD.MOV R11, RZ, RZ, -R11 ;  /* 0x000000ffff0b7224 */ /* 0x000fc800078e0a0b */
[----:B------:R-:W-:-:S05]  /*29c0*/  IMAD R3, R8, R11, R3 ;  /* 0x0000000b08037224 */ /* 0x000fca00078e0203 */
[----:B------:R-:W-:-:S13]  /*29d0*/  ISETP.GE.U32.AND P0, PT, R3, R8, PT ;  /* 0x000000080300720c */ /* 0x000fda0003f06070 */
[----:B------:R-:W-:-:S05]  /*29e0*/  @P0 IMAD.IADD R3, R3, 0x1, -R8 ;  /* 0x0000000103030824 */ /* 0x000fca00078e0a08 */
[----:B------:R-:W-:-:S13]  /*29f0*/  ISETP.GE.U32.AND P0, PT, R3, R8, PT ;  /* 0x000000080300720c */ /* 0x000fda0003f06070 */
[----:B------:R-:W-:-:S05]  /*2a00*/  @P0 IMAD.IADD R3, R3, 0x1, -R8 ;  /* 0x0000000103030824 */ /* 0x000fca00078e0a08 */
[----:B------:R-:W-:Y:S01]  /*2a10*/  SEL R11, R16, R3, !P1 ;  /* 0x00000003100b7207 */ /* 0x000fe20004800000 */
[----:B------:R-:W-:Y:S02]  /*2a20*/  IMAD.MOV.U32 R3, RZ, RZ, R7 ;  /* 0x000000ffff037224 */ /* 0x000fe400078e0007 */
[----:B------:R-:W-:Y:S01]  /*2a30*/  IMAD.MOV.U32 R7, RZ, RZ, R6 ;  /* 0x000000ffff077224 */ /* 0x000fe200078e0006 */
[----:B------:R-:W-:Y:S01]  /*2a40*/  ISETP.NE.AND P0, PT, R11, R12, PT ;  /* 0x0000000c0b00720c */ /* 0x000fe20003f05270 */
[----:B------:R-:W-:Y:S02]  /*2a50*/  IMAD.MOV.U32 R6, RZ, RZ, R5 ;  /* 0x000000ffff067224 */ /* 0x000fe400078e0005 */
[----:B------:R-:W-:Y:S02]  /*2a60*/  IMAD.MOV.U32 R5, RZ, RZ, R0 ;  /* 0x000000ffff057224 */ /* 0x000fe400078e0000 */
[----:B------:R-:W-:-:S08]  /*2a70*/  IMAD.MOV.U32 R0, RZ, RZ, R9 ;  /* 0x000000ffff007224 */ /* 0x000fd000078e0009 */
[----:B------:R-:W-:Y:S05]  /*2a80*/  @!P0 BRA `(.L_x_54) ;  /* 0xfffffffc00a08947 */ /* 0x000fea000383ffff */
[----:B------:R-:W-:Y:S05]  /*2a90*/  BSYNC.RECONVERGENT B1 ;  /* 0x0000000000017941 */ /* 0x000fea0003800200 */
.L_x_53:
[----:B------:R-:W0:Y:S01]  /*2aa0*/  LDCU.64 UR4, c[0x0][0x3a0] ;  /* 0x00007400ff0477ac */ /* 0x000e220008000a00 */
[----:B------:R-:W-:Y:S01]  /*2ab0*/  SHF.R.U32.HI R2, RZ, 0x2, R3 ;  /* 0x00000002ff027819 */ /* 0x000fe20000011603 */
[----:B------:R-:W-:Y:S01]  /*2ac0*/  IMAD.MOV.U32 R16, RZ, RZ, R0 ;  /* 0x000000ffff107224 */ /* 0x000fe200078e0000 */
[----:B------:R-:W1:Y:S02]  /*2ad0*/  LDCU UR8, c[0x0][0x3a4] ;  /* 0x00007480ff0877ac */ /* 0x000e640008000800 */
[----:B------:R-:W-:Y:S01]  /*2ae0*/  LOP3.LUT R2, R2, R3, RZ, 0x3c, !PT ;  /* 0x0000000302027212 */ /* 0x000fe200078e3cff */
[----:B------:R-:W-:Y:S02]  /*2af0*/  IMAD.SHL.U32 R3, R0, 0x10, RZ ;  /* 0x0000001000037824 */ /* 0x000fe400078e00ff */
[----:B------:R-:W-:Y:S02]  /*2b00*/  IMAD.MOV.U32 R18, RZ, RZ, R5 ;  /* 0x000000ffff127224 */ /* 0x000fe400078e0005 */
[----:B------:R-:W-:-:S02]  /*2b10*/  IMAD.SHL.U32 R8, R2, 0x2, RZ ;  /* 0x0000000202087824 */ /* 0x000fc400078e00ff */
[----:B------:R-:W-:-:S03]  /*2b20*/  IMAD.MOV.U32 R19, RZ, RZ, R6 ;  /* 0x000000ffff137224 */ /* 0x000fc600078e0006 */
[----:B------:R-:W-:Y:S01]  /*2b30*/  LOP3.LUT R3, R2, R8, R3, 0x96, !PT ;  /* 0x0000000802037212 */ /* 0x000fe200078e9603 */
[----:B------:R-:W-:Y:S01]  /*2b40*/  IMAD.MOV.U32 R8, RZ, RZ, RZ ;  /* 0x000000ffff087224 */ /* 0x000fe200078e00ff */
[----:B0-----:R-:W0:Y:S01]  /*2b50*/  I2F.U32.RP R13, UR4 ;  /* 0x00000004000d7d06 */ /* 0x001e220008209000 */
[----:B------:R-:W-:Y:S01]  /*2b60*/  VIADD R2, R10, 0xb0f8a ;  /* 0x000b0f8a0a027836 */ /* 0x000fe20000000000 */
[----:B------:R-:W-:-:S06]  /*2b70*/  ISETP.NE.U32.AND P1, PT, RZ, UR4, PT ;  /* 0x00000004ff007c0c */ /* 0x000fcc000bf25070 */
[----:B0-----:R-:W0:Y:S02]  /*2b80*/  MUFU.RCP R13, R13 ;  /* 0x0000000d000d7308 */ /* 0x001e240000001000 */
[----:B0-----:R-:W-:Y:S01]  /*2b90*/  VIADD R9, R13, 0xffffffe ;  /* 0x0ffffffe0d097836 */ /* 0x001fe20000000000 */
[----:B------:R-:W-:-:S05]  /*2ba0*/  LOP3.LUT R13, R3, R0, RZ, 0x3c, !PT ;  /* 0x00000000030d7212 */ /* 0x000fca00078e3cff */
[----:B------:R-:W0:Y:S01]  /*2bb0*/  F2I.FTZ.U32.TRUNC.NTZ R9, R9 ;  /* 0x0000000900097305 */ /* 0x000e22000021f000 */
[----:B------:R-:W-:Y:S02]  /*2bc0*/  IMAD.IADD R3, R13, 0x1, R2 ;  /* 0x000000010d037824 */ /* 0x000fe400078e0202 */
[----:B0-----:R-:W-:-:S04]  /*2bd0*/  IMAD.MOV R15, RZ, RZ, -R9 ;  /* 0x000000ffff0f7224 */ /* 0x001fc800078e0a09 */
[----:B------:R-:W-:-:S04]  /*2be0*/  IMAD R15, R15, UR4, RZ ;  /* 0x000000040f0f7c24 */ /* 0x000fc8000f8e02ff */
[----:B------:R-:W-:Y:S02]  /*2bf0*/  IMAD.HI.U32 R8, R9, R15, R8 ;  /* 0x0000000f09087227 */ /* 0x000fe400078e0008 */
[----:B------:R-:W0:Y:S04]  /*2c00*/  LDC.64 R14, c[0x0][0x390] ;  /* 0x0000e400ff0e7b82 */ /* 0x000e280000000a00 */
[----:B------:R-:W-:-:S04]  /*2c10*/  IMAD.HI.U32 R8, R8, R3, RZ ;  /* 0x0000000308087227 */ /* 0x000fc800078e00ff */
[----:B------:R-:W-:-:S04]  /*2c20*/  IMAD.MOV R8, RZ, RZ, -R8 ;  /* 0x000000ffff087224 */ /* 0x000fc800078e0a08 */
[----:B------:R-:W-:Y:S02]  /*2c30*/  IMAD R10, R8, UR4, R3 ;  /* 0x00000004080a7c24 */ /* 0x000fe4000f8e0203 */
[----:B------:R-:W2:Y:S01]  /*2c40*/  LDC.64 R8, c[0x0][0x388] ;  /* 0x0000e200ff087b82 */ /* 0x000ea20000000a00 */
[----:B-1----:R-:W-:Y:S02]  /*2c50*/  IMAD R3, R12, UR8, RZ ;  /* 0x000000080c037c24 */ /* 0x002fe4000f8e02ff */
[----:B------:R-:W-:Y:S02]  /*2c60*/  ISETP.GE.U32.AND P0, PT, R10, UR4, PT ;  /* 0x000000040a007c0c */ /* 0x000fe4000bf06070 */
[----:B------:R-:W-:Y:S02]  /*2c70*/  IMAD.IADD R3, R3, 0x1, R4 ;  /* 0x0000000103037824 */ /* 0x000fe400078e0204 */
[----:B------:R-:W-:Y:S02]  /*2c80*/  VIADD R4, R4, 0x1 ;  /* 0x0000000104047836 */ /* 0x000fe40000000000 */
[----:B0-----:R-:W-:-:S07]  /*2c90*/  IMAD.WIDE R14, R3, 0x4, R14 ;  /* 0x00000004030e7825 */ /* 0x001fce00078e020e */
[----:B------:R-:W-:-:S05]  /*2ca0*/  @P0 VIADD R10, R10, -UR4 ;  /* 0x800000040a0a0c36 */ /* 0x000fca0008000000 */
[----:B------:R-:W-:Y:S01]  /*2cb0*/  ISETP.GE.U32.AND P0, PT, R10, UR4, PT ;  /* 0x000000040a007c0c */ /* 0x000fe2000bf06070 */
[----:B--2---:R-:W-:-:S04]  /*2cc0*/  IMAD.WIDE R8, R3, 0x4, R8 ;  /* 0x0000000403087825 */ /* 0x004fc800078e0208 */
[----:B------:R-:W-:Y:S01]  /*2cd0*/  IMAD.MOV.U32 R3, RZ, RZ, R7 ;  /* 0x000000ffff037224 */ /* 0x000fe200078e0007 */
[----:B------:R1:W-:Y:S07]  /*2ce0*/  STG.E desc[UR6][R8.64], R11 ;  /* 0x0000000b08007986 */ /* 0x0003ee000c101906 */
[----:B------:R-:W-:Y:S01]  /*2cf0*/  @P0 VIADD R10, R10, -UR4 ;  /* 0x800000040a0a0c36 */ /* 0x000fe20008000000 */
[----:B------:R-:W-:Y:S02]  /*2d00*/  @!P1 LOP3.LUT R10, RZ, UR4, RZ, 0x33, !PT ;  /* 0x00000004ff0a9c12 */ /* 0x000fe4000f8e33ff */
[----:B------:R-:W-:-:S03]  /*2d10*/  ISETP.NE.AND P0, PT, R4, UR5, PT ;  /* 0x0000000504007c0c */ /* 0x000fc6000bf05270 */
[----:B------:R-:W-:-:S05]  /*2d20*/  VIADD R17, R10, 0x1 ;  /* 0x000000010a117836 */ /* 0x000fca0000000000 */
[----:B------:R1:W-:Y:S05]  /*2d30*/  STG.E desc[UR6][R14.64], R17 ;  /* 0x000000110e007986 */ /* 0x0003ea000c101906 */
[----:B------:R-:W-:Y:S05]  /*2d40*/  @P0 BRA `(.L_x_55) ;  /* 0xfffffff800b00947 */ /* 0x000fea000383ffff */
.L_x_41:
[----:B------:R-:W-:Y:S05]  /*2d50*/  BSYNC.RECONVERGENT B0 ;  /* 0x0000000000007941 */ /* 0x000fea0003800200 */
.L_x_40:
[----:B------:R-:W-:-:S13]  /*2d60*/  ISETP.NE.AND P0, PT, R12, RZ, PT ;  /* 0x000000ff0c00720c */ /* 0x000fda0003f05270 */
[----:B------:R-:W-:Y:S05]  /*2d70*/  @P0 EXIT ;  /* 0x000000000000094d */ /* 0x000fea0003800000 */
[----:B0-----:R-:W0:Y:S08]  /*2d80*/  LDC.64 R2, c[0x0][0x380] ;  /* 0x0000e000ff027b82 */ /* 0x001e300000000a00 */
[----:B------:R-:W0:Y:S02]  /*2d90*/  LDC.64 R4, c[0x0][0x398] ;  /* 0x0000e600ff047b82 */ /* 0x000e240000000a00 */
[----:B0-----:R-:W-:-:S05]  /*2da0*/  IMAD.WIDE R2, R4, 0x4, R2 ;  /* 0x0000000404027825 */ /* 0x001fca00078e0202 */
[----:B------:R-:W-:Y:S01]  /*2db0*/  STG.E desc[UR6][R2.64], R5 ;  /* 0x0000000502007986 */ /* 0x000fe2000c101906 */
[----:B------:R-:W-:Y:S05]  /*2dc0*/  EXIT ;  /* 0x000000000000794d */ /* 0x000fea0003800000 */
.L_x_56:
        /* <DEDUP_REMOVED lines=11> */
.L_x_60:


//--------------------- .nv.global.init           --------------------------
	.section	.nv.global.init,"aw",@progbits
	.align	4
.nv.global.init:
	.type		mrg32k3aM1SubSeq,@object
	.size		mrg32k3aM1SubSeq,(mrg32k3aM2SubSeq - mrg32k3aM1SubSeq)
mrg32k3aM1SubSeq:
        /*0000*/ 	.byte	0x0b, 0xcc, 0xee, 0x04, 0x73, 0x29, 0x8b, 0x6f, 0xf6, 0x53, 0x03, 0xf6, 0x23, 0xf6, 0xea, 0xda
        /* <DEDUP_REMOVED lines=125> */
	.type		mrg32k3aM2SubSeq,@object
	.size		mrg32k3aM2SubSeq,(mrg32k3aM1 - mrg32k3aM2SubSeq)
mrg32k3aM2SubSeq:
        /* <DEDUP_REMOVED lines=126> */
	.type		mrg32k3aM1,@object
	.size		mrg32k3aM1,(mrg32k3aM1Seq - mrg32k3aM1)
mrg32k3aM1:
        /* <DEDUP_REMOVED lines=144> */
	.type		mrg32k3aM1Seq,@object
	.size		mrg32k3aM1Seq,(mrg32k3aM2 - mrg32k3aM1Seq)
mrg32k3aM1Seq:
        /* <DEDUP_REMOVED lines=144> */
	.type		mrg32k3aM2,@object
	.size		mrg32k3aM2,(mrg32k3aM2Seq - mrg32k3aM2)
mrg32k3aM2:
        /* <DEDUP_REMOVED lines=144> */
	.type		mrg32k3aM2Seq,@object
	.size		mrg32k3aM2Seq,(precalc_xorwow_matrix - mrg32k3aM2Seq)
mrg32k3aM2Seq:
        /* <DEDUP_REMOVED lines=144> */
	.type		precalc_xorwow_matrix,@object
	.size		precalc_xorwow_matrix,(precalc_xorwow_offset_matrix - precalc_xorwow_matrix)
precalc_xorwow_matrix:
        /* <DEDUP_REMOVED lines=6400> */
	.type		precalc_xorwow_offset_matrix,@object
	.size		precalc_xorwow_offset_matrix,(.L_1 - precalc_xorwow_offset_matrix)
precalc_xorwow_offset_matrix:
        /* <DEDUP_REMOVED lines=6400> */
.L_1:


//--------------------- .nv.shared.reserved.0     --------------------------
	.section	.nv.shared.reserved.0,"aw",@nobits
	.weak		__nv_reservedSMEM_offset_0_alias
	.size		__nv_reservedSMEM_offset_0_alias, 0, 64
	.other		__nv_reservedSMEM_offset_0_alias,@"STO_CUDA_RESERVED_SHARED STV_DEFAULT"
__nv_reservedSMEM_offset_0_alias:
	.zero		0
	.zero		64


//--------------------- .nv.constant0._Z7Kernel2PbPiS0_i --------------------------
	.section	.nv.constant0._Z7Kernel2PbPiS0_i,"a",@progbits
	.sectionflags	@""
	.align	4
.nv.constant0._Z7Kernel2PbPiS0_i:
	.zero		924


//--------------------- .nv.constant0._Z7Kernel1PKiS0_S0_PbPiS2_ii --------------------------
	.section	.nv.constant0._Z7Kernel1PKiS0_S0_PbPiS2_ii,"a",@progbits
	.sectionflags	@""
	.align	4
.nv.constant0._Z7Kernel1PKiS0_S0_PbPiS2_ii:
	.zero		952


//--------------------- .nv.constant0._Z10initArraysPbPiS0_ii --------------------------
	.section	.nv.constant0._Z10initArraysPbPiS0_ii,"a",@progbits
	.sectionflags	@""
	.align	4
.nv.constant0._Z10initArraysPbPiS0_ii:
	.zero		928


//--------------------- .nv.constant0._Z16generate_csr_gpuPiS_S_iiiij --------------------------
	.section	.nv.constant0._Z16generate_csr_gpuPiS_S_iiiij,"a",@progbits
	.sectionflags	@""
	.align	4
.nv.constant0._Z16generate_csr_gpuPiS_S_iiiij:
	.zero		940


//--------------------- SYMBOLS --------------------------

	.type		.nv.reservedSmem.offset0,@object
	.size		.nv.reservedSmem.offset0,0x4
